	.target	sm_100a

	.elftype	@"ET_EXEC"


//--------------------- .note.nv.tkinfo           --------------------------
	.section	.note.nv.tkinfo,"",@"SHT_NOTE"
	.sectionflags	@"SHF_NOTE_NV_TKINFO"
	.tkinfo
        /*0018*/ 	.word	0x00000002
        /*0030*/ 	.string	""
        /*0030*/ 	.string	"ptxas"
        /*0030*/ 	.string	"Cuda compilation tools, release 13.0, V13.0.88"
        /*0030*/ 	.string	"Build cuda_13.0.r13.0/compiler.36424714_0"
        /*0030*/ 	.string	"-arch sm_100a -m 64 "



//--------------------- .note.nv.cuinfo           --------------------------
	.section	.note.nv.cuinfo,"",@"SHT_NOTE"
	.sectionflags	@"SHF_NOTE_NV_CUINFO"
        /*0018*/ 	.short	0x0002
        /*001a*/ 	.short	0x0064
        /*001c*/ 	.short	0x0082
	.zero		2


//--------------------- .nv.info                  --------------------------
	.section	.nv.info,"",@"SHT_CUDA_INFO"
	.align	4


	//----- nvinfo : EIATTR_REGCOUNT
	.align		4
        /*0000*/ 	.byte	0x04, 0x2f
        /*0002*/ 	.short	(.L_19 - .L_18)
	.align		4
.L_18:
        /*0004*/ 	.word	index@(_ZN7cutlass13device_kernelINS_4gemm6kernel13GemmUniversalIN4cute5tupleIJiiiiEEENS1_10collective13CollectiveMmaINS1_35MainloopSm100TmaUmmaWarpSpecializedILi3ELi2ELi4ENS5_IJNS4_1CILi1EEESB_SB_EEEEENS5_IJNSA_ILi128EEESE_NSA_ILi32EEEEEENS_10tfloat32_tENS5_IJlSB_lEEESH_SI_NS4_8TiledMMAINS4_8MMA_AtomIJNS4_17SM100_MMA_TF32_SSISH_SH_fLi128ELi128ELNS4_4UMMA5MajorE0ELSN_0ELNSM_7ScaleInE0ELSO_0EEEEEENS4_6LayoutISC_NS5_IJNSA_ILi0EEESS_SS_EEEEENS5_IJNS4_10UnderscoreESV_SV_EEEEENS4_13SM90_TMA_LOADENS4_14ComposedLayoutINS4_7SwizzleILi3ELi4ELi3EEENS4_18smem_ptr_flag_bitsILi32EEENSR_INS5_IJNSA_ILi8EEESF_EEENS5_IJSF_SB_EEEEEEEvNS4_8identityESY_S18_vS19_EENS_8epilogue10collective18CollectiveEpilogueINS1B_23Sm100TmaWarpSpecializedILi4ELi2ELi16ELb1ELb0EEEJSG_NS5_IJNSR_ISE_SB_EENSR_INSA_ILi16EEESB_EEEEESH_SI_SH_SI_NS1B_6fusion15FusionCallbacksIS1F_NS1K_17LinearCombinationISH_fSH_fLNS_15FloatRoundStyleE2EEESG_S1J_JEEENS4_5SM1004TMEM4LOAD26SM100_TMEM_LOAD_32dp32b16xESY_NSZ_INS10_ILi2ELi4ELi3EEES13_NSR_INS5_IJS14_S1H_EEENS5_IJS1H_SB_EEEEEEENS4_39AutoVectorizingCopyWithAssumedAlignmentILi128EEENS4_14SM90_TMA_STOREES1Y_S20_S20_EEEvvEEEEvNT_6ParamsE)
        /*0008*/ 	.word	0x00000060


	//----- nvinfo : EIATTR_FRAME_SIZE
	.align		4
.L_19:
        /*000c*/ 	.byte	0x04, 0x11
        /*000e*/ 	.short	(.L_21 - .L_20)
	.align		4
.L_20:
        /*0010*/ 	.word	index@($__internal_2_$__cuda_sm10x_tcgen05_guardrail_trap_unallocated_columns_being_dealloced)
        /*0014*/ 	.word	0x00000000


	//----- nvinfo : EIATTR_FRAME_SIZE
	.align		4
.L_21:
        /*0018*/ 	.byte	0x04, 0x11
        /*001a*/ 	.short	(.L_23 - .L_22)
	.align		4
.L_22:
        /*001c*/ 	.word	index@($__internal_1_$__cuda_sm10x_tcgen05_guardrail_trap_phase_invalid_during_alloc)
        /*0020*/ 	.word	0x00000000


	//----- nvinfo : EIATTR_FRAME_SIZE
	.align		4
.L_23:
        /*0024*/ 	.byte	0x04, 0x11
        /*0026*/ 	.short	(.L_25 - .L_24)
	.align		4
.L_24:
        /*0028*/ 	.word	index@($__internal_0_$__cuda_sm10x_tcgen05_guardrail_trap_col_being_dealloced_not_returned_by_alloc)
        /*002c*/ 	.word	0x00000000


	//----- nvinfo : EIATTR_FRAME_SIZE
	.align		4
.L_25:
        /*0030*/ 	.byte	0x04, 0x11
        /*0032*/ 	.short	(.L_27 - .L_26)
	.align		4
.L_26:
        /*0034*/ 	.word	index@(_ZN7cutlass13device_kernelINS_4gemm6kernel13GemmUniversalIN4cute5tupleIJiiiiEEENS1_10collective13CollectiveMmaINS1_35MainloopSm100TmaUmmaWarpSpecializedILi3ELi2ELi4ENS5_IJNS4_1CILi1EEESB_SB_EEEEENS5_IJNSA_ILi128EEESE_NSA_ILi32EEEEEENS_10tfloat32_tENS5_IJlSB_lEEESH_SI_NS4_8TiledMMAINS4_8MMA_AtomIJNS4_17SM100_MMA_TF32_SSISH_SH_fLi128ELi128ELNS4_4UMMA5MajorE0ELSN_0ELNSM_7ScaleInE0ELSO_0EEEEEENS4_6LayoutISC_NS5_IJNSA_ILi0EEESS_SS_EEEEENS5_IJNS4_10UnderscoreESV_SV_EEEEENS4_13SM90_TMA_LOADENS4_14ComposedLayoutINS4_7SwizzleILi3ELi4ELi3EEENS4_18smem_ptr_flag_bitsILi32EEENSR_INS5_IJNSA_ILi8EEESF_EEENS5_IJSF_SB_EEEEEEEvNS4_8identityESY_S18_vS19_EENS_8epilogue10collective18CollectiveEpilogueINS1B_23Sm100TmaWarpSpecializedILi4ELi2ELi16ELb1ELb0EEEJSG_NS5_IJNSR_ISE_SB_EENSR_INSA_ILi16EEESB_EEEEESH_SI_SH_SI_NS1B_6fusion15FusionCallbacksIS1F_NS1K_17LinearCombinationISH_fSH_fLNS_15FloatRoundStyleE2EEESG_S1J_JEEENS4_5SM1004TMEM4LOAD26SM100_TMEM_LOAD_32dp32b16xESY_NSZ_INS10_ILi2ELi4ELi3EEES13_NSR_INS5_IJS14_S1H_EEENS5_IJS1H_SB_EEEEEEENS4_39AutoVectorizingCopyWithAssumedAlignmentILi128EEENS4_14SM90_TMA_STOREES1Y_S20_S20_EEEvvEEEEvNT_6ParamsE)
        /*0038*/ 	.word	0x00000000


	//----- nvinfo : EIATTR_MIN_STACK_SIZE
	.align		4
.L_27:
        /*003c*/ 	.byte	0x04, 0x12
        /*003e*/ 	.short	(.L_29 - .L_28)
	.align		4
.L_28:
        /*0040*/ 	.word	index@(_ZN7cutlass13device_kernelINS_4gemm6kernel13GemmUniversalIN4cute5tupleIJiiiiEEENS1_10collective13CollectiveMmaINS1_35MainloopSm100TmaUmmaWarpSpecializedILi3ELi2ELi4ENS5_IJNS4_1CILi1EEESB_SB_EEEEENS5_IJNSA_ILi128EEESE_NSA_ILi32EEEEEENS_10tfloat32_tENS5_IJlSB_lEEESH_SI_NS4_8TiledMMAINS4_8MMA_AtomIJNS4_17SM100_MMA_TF32_SSISH_SH_fLi128ELi128ELNS4_4UMMA5MajorE0ELSN_0ELNSM_7ScaleInE0ELSO_0EEEEEENS4_6LayoutISC_NS5_IJNSA_ILi0EEESS_SS_EEEEENS5_IJNS4_10UnderscoreESV_SV_EEEEENS4_13SM90_TMA_LOADENS4_14ComposedLayoutINS4_7SwizzleILi3ELi4ELi3EEENS4_18smem_ptr_flag_bitsILi32EEENSR_INS5_IJNSA_ILi8EEESF_EEENS5_IJSF_SB_EEEEEEEvNS4_8identityESY_S18_vS19_EENS_8epilogue10collective18CollectiveEpilogueINS1B_23Sm100TmaWarpSpecializedILi4ELi2ELi16ELb1ELb0EEEJSG_NS5_IJNSR_ISE_SB_EENSR_INSA_ILi16EEESB_EEEEESH_SI_SH_SI_NS1B_6fusion15FusionCallbacksIS1F_NS1K_17LinearCombinationISH_fSH_fLNS_15FloatRoundStyleE2EEESG_S1J_JEEENS4_5SM1004TMEM4LOAD26SM100_TMEM_LOAD_32dp32b16xESY_NSZ_INS10_ILi2ELi4ELi3EEES13_NSR_INS5_IJS14_S1H_EEENS5_IJS1H_SB_EEEEEEENS4_39AutoVectorizingCopyWithAssumedAlignmentILi128EEENS4_14SM90_TMA_STOREES1Y_S20_S20_EEEvvEEEEvNT_6ParamsE)
        /*0044*/ 	.word	0x00000000
.L_29:


//--------------------- .nv.compat                --------------------------
	.section	.nv.compat,"",@"SHT_CUDA_COMPAT_INFO"
	.align	4
        /*0000*/ 	.byte	0x02, 0x09, 0x01, 0x00, 0x02, 0x02, 0x02, 0x00, 0x02, 0x05, 0x05, 0x00, 0x03, 0x07, 0x01, 0x01
        /*0010*/ 	.byte	0x02, 0x03, 0x01, 0x00, 0x02, 0x06, 0x01, 0x00, 0x04, 0x0b, 0x08, 0x00, 0x09, 0x00, 0x00, 0x00
        /*0020*/ 	.byte	0x00, 0x00, 0x00, 0x00


//--------------------- .nv.info._ZN7cutlass13device_kernelINS_4gemm6kernel13GemmUniversalIN4cute5tupleIJiiiiEEENS1_10collective13CollectiveMmaINS1_35MainloopSm100TmaUmmaWarpSpecializedILi3ELi2ELi4ENS5_IJNS4_1CILi1EEESB_SB_EEEEENS5_IJNSA_ILi128EEESE_NSA_ILi32EEEEEENS_10tfloat32_tENS5_IJlSB_lEEESH_SI_NS4_8TiledMMAINS4_8MMA_AtomIJNS4_17SM100_MMA_TF32_SSISH_SH_fLi128ELi128ELNS4_4UMMA5MajorE0ELSN_0ELNSM_7ScaleInE0ELSO_0EEEEEENS4_6LayoutISC_NS5_IJNSA_ILi0EEESS_SS_EEEEENS5_IJNS4_10UnderscoreESV_SV_EEEEENS4_13SM90_TMA_LOADENS4_14ComposedLayoutINS4_7SwizzleILi3ELi4ELi3EEENS4_18smem_ptr_flag_bitsILi32EEENSR_INS5_IJNSA_ILi8EEESF_EEENS5_IJSF_SB_EEEEEEEvNS4_8identityESY_S18_vS19_EENS_8epilogue10collective18CollectiveEpilogueINS1B_23Sm100TmaWarpSpecializedILi4ELi2ELi16ELb1ELb0EEEJSG_NS5_IJNSR_ISE_SB_EENSR_INSA_ILi16EEESB_EEEEESH_SI_SH_SI_NS1B_6fusion15FusionCallbacksIS1F_NS1K_17LinearCombinationISH_fSH_fLNS_15FloatRoundStyleE2EEESG_S1J_JEEENS4_5SM1004TMEM4LOAD26SM100_TMEM_LOAD_32dp32b16xESY_NSZ_INS10_ILi2ELi4ELi3EEES13_NSR_INS5_IJS14_S1H_EEENS5_IJS1H_SB_EEEEEEENS4_39AutoVectorizingCopyWithAssumedAlignmentILi128EEENS4_14SM90_TMA_STOREES1Y_S20_S20_EEEvvEEEEvNT_6ParamsE --------------------------
	.section	.nv.info._ZN7cutlass13device_kernelINS_4gemm6kernel13GemmUniversalIN4cute5tupleIJiiiiEEENS1_10collective13CollectiveMmaINS1_35MainloopSm100TmaUmmaWarpSpecializedILi3ELi2ELi4ENS5_IJNS4_1CILi1EEESB_SB_EEEEENS5_IJNSA_ILi128EEESE_NSA_ILi32EEEEEENS_10tfloat32_tENS5_IJlSB_lEEESH_SI_NS4_8TiledMMAINS4_8MMA_AtomIJNS4_17SM100_MMA_TF32_SSISH_SH_fLi128ELi128ELNS4_4UMMA5MajorE0ELSN_0ELNSM_7ScaleInE0ELSO_0EEEEEENS4_6LayoutISC_NS5_IJNSA_ILi0EEESS_SS_EEEEENS5_IJNS4_10UnderscoreESV_SV_EEEEENS4_13SM90_TMA_LOADENS4_14ComposedLayoutINS4_7SwizzleILi3ELi4ELi3EEENS4_18smem_ptr_flag_bitsILi32EEENSR_INS5_IJNSA_ILi8EEESF_EEENS5_IJSF_SB_EEEEEEEvNS4_8identityESY_S18_vS19_EENS_8epilogue10collective18CollectiveEpilogueINS1B_23Sm100TmaWarpSpecializedILi4ELi2ELi16ELb1ELb0EEEJSG_NS5_IJNSR_ISE_SB_EENSR_INSA_ILi16EEESB_EEEEESH_SI_SH_SI_NS1B_6fusion15FusionCallbacksIS1F_NS1K_17LinearCombinationISH_fSH_fLNS_15FloatRoundStyleE2EEESG_S1J_JEEENS4_5SM1004TMEM4LOAD26SM100_TMEM_LOAD_32dp32b16xESY_NSZ_INS10_ILi2ELi4ELi3EEES13_NSR_INS5_IJS14_S1H_EEENS5_IJS1H_SB_EEEEEEENS4_39AutoVectorizingCopyWithAssumedAlignmentILi128EEENS4_14SM90_TMA_STOREES1Y_S20_S20_EEEvvEEEEvNT_6ParamsE,"",@"SHT_CUDA_INFO"
	.sectionflags	@""
	.align	4


	//----- nvinfo : EIATTR_CUDA_API_VERSION
	.align		4
        /*0000*/ 	.byte	0x04, 0x37
        /*0002*/ 	.short	(.L_31 - .L_30)
.L_30:
        /*0004*/ 	.word	0x00000082


	//----- nvinfo : EIATTR_KPARAM_INFO
	.align		4
.L_31:
        /*0008*/ 	.byte	0x04, 0x17
        /*000a*/ 	.short	(.L_33 - .L_32)
.L_32:
        /*000c*/ 	.word	0x00000000
        /*0010*/ 	.short	0x0000
        /*0012*/ 	.short	0x0000
        /*0014*/ 	.byte	0x00, 0xf0, 0x01, 0x20


	//----- nvinfo : EIATTR_AT_ENTRY_FRAGMENTS
	.align		4
.L_33:
        /*0018*/ 	.byte	0x04, 0x4f
        /*001a*/ 	.short	(.L_35 - .L_34)


	//   ....[0]....
.L_34:
        /*001c*/ 	.word	0x00000006


	//----- nvinfo : EIATTR_RESERVED_SMEM_USED
	.align		4
.L_35:
        /*0020*/ 	.byte	0x01, 0x41
	.zero		2


	//----- nvinfo : EIATTR_SPARSE_MMA_MASK
	.align		4
        /*0024*/ 	.byte	0x03, 0x50
        /*0026*/ 	.short	0x0000


	//----- nvinfo : EIATTR_TCGEN05_1CTA_USED
	.align		4
        /*0028*/ 	.byte	0x01, 0x51
	.zero		2


	//----- nvinfo : EIATTR_MAXREG_COUNT
	.align		4
        /*002c*/ 	.byte	0x03, 0x1b
        /*002e*/ 	.short	0x00ff


	//----- nvinfo : EIATTR_NUM_BARRIERS
	.align		4
        /*0030*/ 	.byte	0x02, 0x4c
        /*0032*/ 	.byte	0x07
	.zero		1


	//----- nvinfo : EIATTR_EXTERNS
	.align		4
        /*0034*/ 	.byte	0x04, 0x0f
        /*0036*/ 	.short	(.L_37 - .L_36)


	//   ....[0]....
	.align		4
.L_36:
        /*0038*/ 	.word	index@(__assertfail)


	//----- nvinfo : EIATTR_MERCURY_ISA_VERSION
	.align		4
.L_37:
        /*003c*/ 	.byte	0x03, 0x5f
        /*003e*/ 	.short	0x0101


	//----- nvinfo : EIATTR_INT_WARP_WIDE_INSTR_OFFSETS
	.align		4
        /*0040*/ 	.byte	0x04, 0x31
        /*0042*/ 	.short	(.L_39 - .L_38)


	//   ....[0]....
.L_38:
        /*0044*/ 	.word	0x00001db0


	//   ....[1]....
        /*0048*/ 	.word	0x00003770


	//   ....[2]....
        /*004c*/ 	.word	0x00003790


	//   ....[3]....
        /*0050*/ 	.word	0x000037c0


	//   ....[4]....
        /*0054*/ 	.word	0x000040f0


	//   ....[5]....
        /*0058*/ 	.word	0x00004160


	//   ....[6]....
        /*005c*/ 	.word	0x00004250


	//   ....[7]....
        /*0060*/ 	.word	0x000042d0


	//   ....[8]....
        /*0064*/ 	.word	0x000043c0


	//   ....[9]....
        /*0068*/ 	.word	0x00004440


	//   ....[10]....
        /*006c*/ 	.word	0x00004540


	//   ....[11]....
        /*0070*/ 	.word	0x000045d0


	//   ....[12]....
        /*0074*/ 	.word	0x000046d0


	//   ....[13]....
        /*0078*/ 	.word	0x000047b0


	//   ....[14]....
        /*007c*/ 	.word	0x00004850


	//   ....[15]....
        /*0080*/ 	.word	0x00004940


	//   ....[16]....
        /*0084*/ 	.word	0x000049e0


	//   ....[17]....
        /*0088*/ 	.word	0x00004af0


	//   ....[18]....
        /*008c*/ 	.word	0x00004c50


	//   ....[19]....
        /*0090*/ 	.word	0x00004da0


	//----- nvinfo : EIATTR_COOP_GROUP_MASK_REGIDS
	.align		4
.L_39:
        /*0094*/ 	.byte	0x04, 0x29
        /*0096*/ 	.short	(.L_41 - .L_40)


	//   ....[0]....
.L_40:
        /*0098*/ 	.word	0xffffffff


	//   ....[1]....
        /*009c*/ 	.word	0xffffffff


	//   ....[2]....
        /*00a0*/ 	.word	0xffffffff


	//   ....[3]....
        /*00a4*/ 	.word	0xffffffff


	//   ....[4]....
        /*00a8*/ 	.word	0xffffffff


	//   ....[5]....
        /*00ac*/ 	.word	0xffffffff


	//   ....[6]....
        /*00b0*/ 	.word	0xffffffff


	//   ....[7]....
        /*00b4*/ 	.word	0xffffffff


	//   ....[8]....
        /*00b8*/ 	.word	0xffffffff


	//   ....[9]....
        /*00bc*/ 	.word	0xffffffff


	//   ....[10]....
        /*00c0*/ 	.word	0xffffffff


	//   ....[11]....
        /*00c4*/ 	.word	0xffffffff


	//   ....[12]....
        /*00c8*/ 	.word	0xffffffff


	//----- nvinfo : EIATTR_COOP_GROUP_INSTR_OFFSETS
	.align		4
.L_41:
        /*00cc*/ 	.byte	0x04, 0x28
        /*00ce*/ 	.short	(.L_43 - .L_42)


	//   ....[0]....
.L_42:
        /*00d0*/ 	.word	0x00000090


	//   ....[1]....
        /*00d4*/ 	.word	0x000004d0


	//   ....[2]....
        /*00d8*/ 	.word	0x00000620


	//   ....[3]....
        /*00dc*/ 	.word	0x000007c0


	//   ....[4]....
        /*00e0*/ 	.word	0x000008c0


	//   ....[5]....
        /*00e4*/ 	.word	0x00000a30


	//   ....[6]....
        /*00e8*/ 	.word	0x00000bd0


	//   ....[7]....
        /*00ec*/ 	.word	0x00001c90


	//   ....[8]....
        /*00f0*/ 	.word	0x000029e0


	//   ....[9]....
        /*00f4*/ 	.word	0x00002bf0


	//   ....[10]....
        /*00f8*/ 	.word	0x00002c20


	//   ....[11]....
        /*00fc*/ 	.word	0x00003650


	//   ....[12]....
        /*0100*/ 	.word	0x00003880


	//----- nvinfo : EIATTR_VRC_CTA_INIT_COUNT
	.align		4
.L_43:
        /*0104*/ 	.byte	0x02, 0x4a
        /*0106*/ 	.byte	0x80
	.zero		1


	//----- nvinfo : EIATTR_SYSCALL_OFFSETS
	.align		4
        /*0108*/ 	.byte	0x04, 0x46
        /*010a*/ 	.short	(.L_45 - .L_44)


	//   ....[0]....
.L_44:
        /*010c*/ 	.word	0x00005810


	//   ....[1]....
        /*0110*/ 	.word	0x00005900


	//   ....[2]....
        /*0114*/ 	.word	0x00006060


	//   ....[3]....
        /*0118*/ 	.word	0x000069e0


	//   ....[4]....
        /*011c*/ 	.word	0x00007330


	//   ....[5]....
        /*0120*/ 	.word	0x00007cd0


	//   ....[6]....
        /*0124*/ 	.word	0x00008670


	//   ....[7]....
        /*0128*/ 	.word	0x00009040


	//   ....[8]....
        /*012c*/ 	.word	0x000099e0


	//   ....[9]....
        /*0130*/ 	.word	0x0000a330


	//----- nvinfo : EIATTR_MBARRIER_INSTR_OFFSETS
	.align		4
.L_45:
        /*0134*/ 	.byte	0x04, 0x39
        /*0136*/ 	.short	(.L_47 - .L_46)


	//   ....[0]....
.L_46:
        /*0138*/ 	.word	0x000005b0
        /*013c*/ 	.word	0x000000ff
        /*0140*/ 	.word	0x00000000
        /*0144*/ 	.short	0x0100
        /*0146*/ 	.byte	0x05
	.zero		1


	//   ....[1]....
        /*0148*/ 	.word	0x000005c0
        /*014c*/ 	.word	0x000000ff
        /*0150*/ 	.word	0x00000018
        /*0154*/ 	.short	0x0100
        /*0156*/ 	.byte	0x05
	.zero		1


	//   ....[2]....
        /*0158*/ 	.word	0x000005d0
        /*015c*/ 	.word	0x000000ff
        /*0160*/ 	.word	0x00000008
        /*0164*/ 	.short	0x0100
        /*0166*/ 	.byte	0x05
	.zero		1


	//   ....[3]....
        /*0168*/ 	.word	0x000005e0
        /*016c*/ 	.word	0x000000ff
        /*0170*/ 	.word	0x00000020
        /*0174*/ 	.short	0x0100
        /*0176*/ 	.byte	0x05
	.zero		1


	//   ....[4]....
        /*0178*/ 	.word	0x000005f0
        /*017c*/ 	.word	0x000000ff
        /*0180*/ 	.word	0x00000010
        /*0184*/ 	.short	0x0100
        /*0186*/ 	.byte	0x05
	.zero		1


	//   ....[5]....
        /*0188*/ 	.word	0x00000600
        /*018c*/ 	.word	0x000000ff
        /*0190*/ 	.word	0x00000028
        /*0194*/ 	.short	0x0100
        /*0196*/ 	.byte	0x05
	.zero		1


	//   ....[6]....
        /*0198*/ 	.word	0x00000730
        /*019c*/ 	.word	0x000000ff
        /*01a0*/ 	.word	0x00000030
        /*01a4*/ 	.short	0x0100
        /*01a6*/ 	.byte	0x07
	.zero		1


	//   ....[7]....
        /*01a8*/ 	.word	0x00000740
        /*01ac*/ 	.word	0x000000ff
        /*01b0*/ 	.word	0x00000050
        /*01b4*/ 	.short	0x0100
        /*01b6*/ 	.byte	0x07
	.zero		1


	//   ....[8]....
        /*01b8*/ 	.word	0x00000750
        /*01bc*/ 	.word	0x000000ff
        /*01c0*/ 	.word	0x00000038
        /*01c4*/ 	.short	0x0100
        /*01c6*/ 	.byte	0x07
	.zero		1


	//   ....[9]....
        /*01c8*/ 	.word	0x00000760
        /*01cc*/ 	.word	0x000000ff
        /*01d0*/ 	.word	0x00000058
        /*01d4*/ 	.short	0x0100
        /*01d6*/ 	.byte	0x07
	.zero		1


	//   ....[10]....
        /*01d8*/ 	.word	0x00000770
        /*01dc*/ 	.word	0x000000ff
        /*01e0*/ 	.word	0x00000040
        /*01e4*/ 	.short	0x0100
        /*01e6*/ 	.byte	0x07
	.zero		1


	//   ....[11]....
        /*01e8*/ 	.word	0x00000780
        /*01ec*/ 	.word	0x000000ff
        /*01f0*/ 	.word	0x00000060
        /*01f4*/ 	.short	0x0100
        /*01f6*/ 	.byte	0x07
	.zero		1


	//   ....[12]....
        /*01f8*/ 	.word	0x00000790
        /*01fc*/ 	.word	0x000000ff
        /*0200*/ 	.word	0x00000048
        /*0204*/ 	.short	0x0100
        /*0206*/ 	.byte	0x07
	.zero		1


	//   ....[13]....
        /*0208*/ 	.word	0x000007a0
        /*020c*/ 	.word	0x000000ff
        /*0210*/ 	.word	0x00000068
        /*0214*/ 	.short	0x0100
        /*0216*/ 	.byte	0x07
	.zero		1


	//   ....[14]....
        /*0218*/ 	.word	0x00000890
        /*021c*/ 	.word	0x000000ff
        /*0220*/ 	.word	0x00000070
        /*0224*/ 	.short	0x0100
        /*0226*/ 	.byte	0x05
	.zero		1


	//   ....[15]....
        /*0228*/ 	.word	0x000008a0
        /*022c*/ 	.word	0x000000ff
        /*0230*/ 	.word	0x00000078
        /*0234*/ 	.short	0x0100
        /*0236*/ 	.byte	0x05
	.zero		1


	//   ....[16]....
        /*0238*/ 	.word	0x000009e0
        /*023c*/ 	.word	0x000000ff
        /*0240*/ 	.word	0x00000080
        /*0244*/ 	.short	0x0100
        /*0246*/ 	.byte	0x05
	.zero		1


	//   ....[17]....
        /*0248*/ 	.word	0x000009f0
        /*024c*/ 	.word	0x000000ff
        /*0250*/ 	.word	0x00000090
        /*0254*/ 	.short	0x0100
        /*0256*/ 	.byte	0x05
	.zero		1


	//   ....[18]....
        /*0258*/ 	.word	0x00000a00
        /*025c*/ 	.word	0x000000ff
        /*0260*/ 	.word	0x00000088
        /*0264*/ 	.short	0x0100
        /*0266*/ 	.byte	0x05
	.zero		1


	//   ....[19]....
        /*0268*/ 	.word	0x00000a10
        /*026c*/ 	.word	0x000000ff
        /*0270*/ 	.word	0x00000098
        /*0274*/ 	.short	0x0100
        /*0276*/ 	.byte	0x05
	.zero		1


	//   ....[20]....
        /*0278*/ 	.word	0x00000b40
        /*027c*/ 	.word	0x000000ff
        /*0280*/ 	.word	0x000000a0
        /*0284*/ 	.short	0x0100
        /*0286*/ 	.byte	0x07
	.zero		1


	//   ....[21]....
        /*0288*/ 	.word	0x00000b50
        /*028c*/ 	.word	0x000000ff
        /*0290*/ 	.word	0x000000c0
        /*0294*/ 	.short	0x0100
        /*0296*/ 	.byte	0x07
	.zero		1


	//   ....[22]....
        /*0298*/ 	.word	0x00000b60
        /*029c*/ 	.word	0x000000ff
        /*02a0*/ 	.word	0x000000a8
        /*02a4*/ 	.short	0x0100
        /*02a6*/ 	.byte	0x07
	.zero		1


	//   ....[23]....
        /*02a8*/ 	.word	0x00000b70
        /*02ac*/ 	.word	0x000000ff
        /*02b0*/ 	.word	0x000000c8
        /*02b4*/ 	.short	0x0100
        /*02b6*/ 	.byte	0x07
	.zero		1


	//   ....[24]....
        /*02b8*/ 	.word	0x00000b80
        /*02bc*/ 	.word	0x000000ff
        /*02c0*/ 	.word	0x000000b0
        /*02c4*/ 	.short	0x0100
        /*02c6*/ 	.byte	0x07
	.zero		1


	//   ....[25]....
        /*02c8*/ 	.word	0x00000b90
        /*02cc*/ 	.word	0x000000ff
        /*02d0*/ 	.word	0x000000d0
        /*02d4*/ 	.short	0x0100
        /*02d6*/ 	.byte	0x07
	.zero		1


	//   ....[26]....
        /*02d8*/ 	.word	0x00000ba0
        /*02dc*/ 	.word	0x000000ff
        /*02e0*/ 	.word	0x000000b8
        /*02e4*/ 	.short	0x0100
        /*02e6*/ 	.byte	0x07
	.zero		1


	//   ....[27]....
        /*02e8*/ 	.word	0x00000bb0
        /*02ec*/ 	.word	0x000000ff
        /*02f0*/ 	.word	0x000000d8
        /*02f4*/ 	.short	0x0100
        /*02f6*/ 	.byte	0x07
	.zero		1


	//   ....[28]....
        /*02f8*/ 	.word	0x00000ca0
        /*02fc*/ 	.word	0x000000ff
        /*0300*/ 	.word	0x000000e0
        /*0304*/ 	.short	0x0100
        /*0306*/ 	.byte	0x05
	.zero		1


	//   ....[29]....
        /*0308*/ 	.word	0x00000cb0
        /*030c*/ 	.word	0x000000ff
        /*0310*/ 	.word	0x000000f0
        /*0314*/ 	.short	0x0100
        /*0316*/ 	.byte	0x05
	.zero		1


	//   ....[30]....
        /*0318*/ 	.word	0x00000cc0
        /*031c*/ 	.word	0x000000ff
        /*0320*/ 	.word	0x000000e8
        /*0324*/ 	.short	0x0100
        /*0326*/ 	.byte	0x05
	.zero		1


	//   ....[31]....
        /*0328*/ 	.word	0x00000cd0
        /*032c*/ 	.word	0x000000ff
        /*0330*/ 	.word	0x000000f8
        /*0334*/ 	.short	0x0100
        /*0336*/ 	.byte	0x05
	.zero		1


	//   ....[32]....
        /*0338*/ 	.word	0x000015b0
        /*033c*/ 	.word	0x00000003
        /*0340*/ 	.word	0x000000f0
        /*0344*/ 	.short	0x010a
        /*0346*/ 	.byte	0xff
	.zero		1


	//   ....[33]....
        /*0348*/ 	.word	0x000015e0
        /*034c*/ 	.word	0x00000003
        /*0350*/ 	.word	0x000000e0
        /*0354*/ 	.short	0x0101
        /*0356*/ 	.byte	0xff
	.zero		1


	//   ....[34]....
        /*0358*/ 	.word	0x000016b0
        /*035c*/ 	.word	0x000000ff
        /*0360*/ 	.word	0x00000018
        /*0364*/ 	.short	0x010a
        /*0366*/ 	.byte	0x08
	.zero		1


	//   ....[35]....
        /*0368*/ 	.word	0x00001750
        /*036c*/ 	.word	0x000000ff
        /*0370*/ 	.word	0x00000018
        /*0374*/ 	.short	0x010a
        /*0376*/ 	.byte	0x21
	.zero		1


	//   ....[36]....
        /*0378*/ 	.word	0x000018b0
        /*037c*/ 	.word	0x000000ff
        /*0380*/ 	.word	0x00000018
        /*0384*/ 	.short	0x010a
        /*0386*/ 	.byte	0x08
	.zero		1


	//   ....[37]....
        /*0388*/ 	.word	0x000019a0
        /*038c*/ 	.word	0x000000ff
        /*0390*/ 	.word	0x00000078
        /*0394*/ 	.short	0x0101
        /*0396*/ 	.byte	0x04
	.zero		1


	//   ....[38]....
        /*0398*/ 	.word	0x000019c0
        /*039c*/ 	.word	0x000000ff
        /*03a0*/ 	.word	0x00000018
        /*03a4*/ 	.short	0x010a
        /*03a6*/ 	.byte	0x08
	.zero		1


	//   ....[39]....
        /*03a8*/ 	.word	0x00001a40
        /*03ac*/ 	.word	0x000000ff
        /*03b0*/ 	.word	0x00000018
        /*03b4*/ 	.short	0x010a
        /*03b6*/ 	.byte	0x11
	.zero		1


	//   ....[40]....
        /*03b8*/ 	.word	0x00001ba0
        /*03bc*/ 	.word	0x000000ff
        /*03c0*/ 	.word	0x00000018
        /*03c4*/ 	.short	0x010a
        /*03c6*/ 	.byte	0x08
	.zero		1


	//   ....[41]....
        /*03c8*/ 	.word	0x00001cc0
        /*03cc*/ 	.word	0x00000002
        /*03d0*/ 	.word	0x00000080
        /*03d4*/ 	.short	0x010a
        /*03d6*/ 	.byte	0xff
	.zero		1


	//   ....[42]....
        /*03d8*/ 	.word	0x00001d80
        /*03dc*/ 	.word	0x00000002
        /*03e0*/ 	.word	0x00000000
        /*03e4*/ 	.short	0x0101
        /*03e6*/ 	.byte	0xff
	.zero		1


	//   ....[43]....
        /*03e8*/ 	.word	0x000022e0
        /*03ec*/ 	.word	0x000000ff
        /*03f0*/ 	.word	0x00000000
        /*03f4*/ 	.short	0x010a
        /*03f6*/ 	.byte	0x05
	.zero		1


	//   ....[44]....
        /*03f8*/ 	.word	0x00002370
        /*03fc*/ 	.word	0x000000ff
        /*0400*/ 	.word	0x00000000
        /*0404*/ 	.short	0x010a
        /*0406*/ 	.byte	0x05
	.zero		1


	//   ....[45]....
        /*0408*/ 	.word	0x00002410
        /*040c*/ 	.word	0x00000000
        /*0410*/ 	.word	0x00000000
        /*0414*/ 	.short	0x010a
        /*0416*/ 	.byte	0xff
	.zero		1


	//   ....[46]....
        /*0418*/ 	.word	0x00002530
        /*041c*/ 	.word	0x00000000
        /*0420*/ 	.word	0x000000e0
        /*0424*/ 	.short	0x010a
        /*0426*/ 	.byte	0xff
	.zero		1


	//   ....[47]....
        /*0428*/ 	.word	0x00002590
        /*042c*/ 	.word	0x00000004
        /*0430*/ 	.word	0x00000000
        /*0434*/ 	.short	0x0101
        /*0436*/ 	.byte	0xff
	.zero		1


	//   ....[48]....
        /*0438*/ 	.word	0x000025b0
        /*043c*/ 	.word	0x000000ff
        /*0440*/ 	.word	0x00000090
        /*0444*/ 	.short	0x010a
        /*0446*/ 	.byte	0x05
	.zero		1


	//   ....[49]....
        /*0448*/ 	.word	0x000026d0
        /*044c*/ 	.word	0x00000000
        /*0450*/ 	.word	0x00000080
        /*0454*/ 	.short	0x010a
        /*0456*/ 	.byte	0xff
	.zero		1


	//   ....[50]....
        /*0458*/ 	.word	0x000027e0
        /*045c*/ 	.word	0x00000000
        /*0460*/ 	.word	0x00000000
        /*0464*/ 	.short	0x0101
        /*0466*/ 	.byte	0xff
	.zero		1


	//   ....[51]....
        /*0468*/ 	.word	0x00002870
        /*046c*/ 	.word	0x000000ff
        /*0470*/ 	.word	0x00000090
        /*0474*/ 	.short	0x0106
        /*0476*/ 	.byte	0x05
	.zero		1


	//   ....[52]....
        /*0478*/ 	.word	0x00002890
        /*047c*/ 	.word	0x000000ff
        /*0480*/ 	.word	0x00000090
        /*0484*/ 	.short	0x010a
        /*0486*/ 	.byte	0x05
	.zero		1


	//   ....[53]....
        /*0488*/ 	.word	0x00002920
        /*048c*/ 	.word	0x000000ff
        /*0490*/ 	.word	0x00000090
        /*0494*/ 	.short	0x0106
        /*0496*/ 	.byte	0x04
	.zero		1


	//   ....[54]....
        /*0498*/ 	.word	0x00002960
        /*049c*/ 	.word	0x00000000
        /*04a0*/ 	.word	0x00000090
        /*04a4*/ 	.short	0x010a
        /*04a6*/ 	.byte	0xff
	.zero		1


	//   ....[55]....
        /*04a8*/ 	.word	0x00002ea0
        /*04ac*/ 	.word	0x00000000
        /*04b0*/ 	.word	0x00000080
        /*04b4*/ 	.short	0x010a
        /*04b6*/ 	.byte	0xff
	.zero		1


	//   ....[56]....
        /*04b8*/ 	.word	0x00002fb0
        /*04bc*/ 	.word	0x00000003
        /*04c0*/ 	.word	0x00000000
        /*04c4*/ 	.short	0x0101
        /*04c6*/ 	.byte	0xff
	.zero		1


	//   ....[57]....
        /*04c8*/ 	.word	0x00002fc0
        /*04cc*/ 	.word	0x000000ff
        /*04d0*/ 	.word	0x00000000
        /*04d4*/ 	.short	0x010a
        /*04d6*/ 	.byte	0x06
	.zero		1


	//   ....[58]....
        /*04d8*/ 	.word	0x00002fe0
        /*04dc*/ 	.word	0x000000ff
        /*04e0*/ 	.word	0x000000c0
        /*04e4*/ 	.short	0x010a
        /*04e6*/ 	.byte	0x07
	.zero		1


	//   ....[59]....
        /*04e8*/ 	.word	0x000030b0
        /*04ec*/ 	.word	0x000000ff
        /*04f0*/ 	.word	0x00000000
        /*04f4*/ 	.short	0x010a
        /*04f6*/ 	.byte	0x06
	.zero		1


	//   ....[60]....
        /*04f8*/ 	.word	0x000031e0
        /*04fc*/ 	.word	0x000000ff
        /*0500*/ 	.word	0x00000000
        /*0504*/ 	.short	0x010a
        /*0506*/ 	.byte	0x1a
	.zero		1


	//   ....[61]....
        /*0508*/ 	.word	0x00003480
        /*050c*/ 	.word	0x000000ff
        /*0510*/ 	.word	0x00000000
        /*0514*/ 	.short	0x010a
        /*0516*/ 	.byte	0x06
	.zero		1


	//   ....[62]....
        /*0518*/ 	.word	0x00003510
        /*051c*/ 	.word	0x000000ff
        /*0520*/ 	.word	0x00000000
        /*0524*/ 	.short	0x010a
        /*0526*/ 	.byte	0x06
	.zero		1


	//   ....[63]....
        /*0528*/ 	.word	0x000035a0
        /*052c*/ 	.word	0x000000ff
        /*0530*/ 	.word	0x00000000
        /*0534*/ 	.short	0x010a
        /*0536*/ 	.byte	0x06
	.zero		1


	//   ....[64]....
        /*0538*/ 	.word	0x00003630
        /*053c*/ 	.word	0x000000ff
        /*0540*/ 	.word	0x00000000
        /*0544*/ 	.short	0x010a
        /*0546*/ 	.byte	0x07
	.zero		1


	//   ....[65]....
        /*0548*/ 	.word	0x00003a90
        /*054c*/ 	.word	0x00000000
        /*0550*/ 	.word	0x00000080
        /*0554*/ 	.short	0x010a
        /*0556*/ 	.byte	0xff
	.zero		1


	//   ....[66]....
        /*0558*/ 	.word	0x00003b50
        /*055c*/ 	.word	0x00000000
        /*0560*/ 	.word	0x00000000
        /*0564*/ 	.short	0x0101
        /*0566*/ 	.byte	0xff
	.zero		1


	//   ....[67]....
        /*0568*/ 	.word	0x00003e70
        /*056c*/ 	.word	0x000000ff
        /*0570*/ 	.word	0x00000078
        /*0574*/ 	.short	0x010a
        /*0576*/ 	.byte	0x07
	.zero		1


	//   ....[68]....
        /*0578*/ 	.word	0x00004070
        /*057c*/ 	.word	0x000000ff
        /*0580*/ 	.word	0x00000050
        /*0584*/ 	.short	0x010a
        /*0586*/ 	.byte	0x07
	.zero		1


	//   ....[69]....
        /*0588*/ 	.word	0x000041f0
        /*058c*/ 	.word	0x000000ff
        /*0590*/ 	.word	0x00000030
        /*0594*/ 	.short	0x010b
        /*0596*/ 	.byte	0x07
	.zero		1


	//   ....[70]....
        /*0598*/ 	.word	0x00004200
        /*059c*/ 	.word	0x000000ff
        /*05a0*/ 	.word	0x00000000
        /*05a4*/ 	.short	0x0101
        /*05a6*/ 	.byte	0x15
	.zero		1


	//   ....[71]....
        /*05a8*/ 	.word	0x00004220
        /*05ac*/ 	.word	0x000000ff
        /*05b0*/ 	.word	0x00000058
        /*05b4*/ 	.short	0x010a
        /*05b6*/ 	.byte	0x07
	.zero		1


	//   ....[72]....
        /*05b8*/ 	.word	0x00004360
        /*05bc*/ 	.word	0x000000ff
        /*05c0*/ 	.word	0x00000038
        /*05c4*/ 	.short	0x010b
        /*05c6*/ 	.byte	0x07
	.zero		1


	//   ....[73]....
        /*05c8*/ 	.word	0x00004370
        /*05cc*/ 	.word	0x000000ff
        /*05d0*/ 	.word	0x00000000
        /*05d4*/ 	.short	0x0101
        /*05d6*/ 	.byte	0x0f
	.zero		1


	//   ....[74]....
        /*05d8*/ 	.word	0x00004390
        /*05dc*/ 	.word	0x000000ff
        /*05e0*/ 	.word	0x00000060
        /*05e4*/ 	.short	0x010a
        /*05e6*/ 	.byte	0x07
	.zero		1


	//   ....[75]....
        /*05e8*/ 	.word	0x000044e0
        /*05ec*/ 	.word	0x000000ff
        /*05f0*/ 	.word	0x00000040
        /*05f4*/ 	.short	0x010b
        /*05f6*/ 	.byte	0x07
	.zero		1


	//   ....[76]....
        /*05f8*/ 	.word	0x000044f0
        /*05fc*/ 	.word	0x000000ff
        /*0600*/ 	.word	0x00000000
        /*0604*/ 	.short	0x0101
        /*0606*/ 	.byte	0x0e
	.zero		1


	//   ....[77]....
        /*0608*/ 	.word	0x00004510
        /*060c*/ 	.word	0x000000ff
        /*0610*/ 	.word	0x00000068
        /*0614*/ 	.short	0x010a
        /*0616*/ 	.byte	0x07
	.zero		1


	//   ....[78]....
        /*0618*/ 	.word	0x00004670
        /*061c*/ 	.word	0x000000ff
        /*0620*/ 	.word	0x00000048
        /*0624*/ 	.short	0x010b
        /*0626*/ 	.byte	0x07
	.zero		1


	//   ....[79]....
        /*0628*/ 	.word	0x00004680
        /*062c*/ 	.word	0x000000ff
        /*0630*/ 	.word	0x00000000
        /*0634*/ 	.short	0x0101
        /*0636*/ 	.byte	0x0d
	.zero		1


	//   ....[80]....
        /*0638*/ 	.word	0x000046a0
        /*063c*/ 	.word	0x000000ff
        /*0640*/ 	.word	0x00000050
        /*0644*/ 	.short	0x010a
        /*0646*/ 	.byte	0x07
	.zero		1


	//   ....[81]....
        /*0648*/ 	.word	0x000047f0
        /*064c*/ 	.word	0x000000ff
        /*0650*/ 	.word	0x00000030
        /*0654*/ 	.short	0x010b
        /*0656*/ 	.byte	0x07
	.zero		1


	//   ....[82]....
        /*0658*/ 	.word	0x00004800
        /*065c*/ 	.word	0x000000ff
        /*0660*/ 	.word	0x00000000
        /*0664*/ 	.short	0x0101
        /*0666*/ 	.byte	0x15
	.zero		1


	//   ....[83]....
        /*0668*/ 	.word	0x00004820
        /*066c*/ 	.word	0x000000ff
        /*0670*/ 	.word	0x00000058
        /*0674*/ 	.short	0x010a
        /*0676*/ 	.byte	0x07
	.zero		1


	//   ....[84]....
        /*0678*/ 	.word	0x00004980
        /*067c*/ 	.word	0x000000ff
        /*0680*/ 	.word	0x00000038
        /*0684*/ 	.short	0x010b
        /*0686*/ 	.byte	0x07
	.zero		1


	//   ....[85]....
        /*0688*/ 	.word	0x00004990
        /*068c*/ 	.word	0x000000ff
        /*0690*/ 	.word	0x00000000
        /*0694*/ 	.short	0x0101
        /*0696*/ 	.byte	0x0f
	.zero		1


	//   ....[86]....
        /*0698*/ 	.word	0x000049a0
        /*069c*/ 	.word	0x000000ff
        /*06a0*/ 	.word	0x00000060
        /*06a4*/ 	.short	0x010a
        /*06a6*/ 	.byte	0x07
	.zero		1


	//   ....[87]....
        /*06a8*/ 	.word	0x00004b40
        /*06ac*/ 	.word	0x000000ff
        /*06b0*/ 	.word	0x00000040
        /*06b4*/ 	.short	0x010b
        /*06b6*/ 	.byte	0x07
	.zero		1


	//   ....[88]....
        /*06b8*/ 	.word	0x00004bb0
        /*06bc*/ 	.word	0x000000ff
        /*06c0*/ 	.word	0x00000000
        /*06c4*/ 	.short	0x0101
        /*06c6*/ 	.byte	0x0e
	.zero		1


	//   ....[89]....
        /*06c8*/ 	.word	0x00004be0
        /*06cc*/ 	.word	0x000000ff
        /*06d0*/ 	.word	0x00000068
        /*06d4*/ 	.short	0x010a
        /*06d6*/ 	.byte	0x07
	.zero		1


	//   ....[90]....
        /*06d8*/ 	.word	0x00004de0
        /*06dc*/ 	.word	0x000000ff
        /*06e0*/ 	.word	0x00000048
        /*06e4*/ 	.short	0x010b
        /*06e6*/ 	.byte	0x07
	.zero		1


	//   ....[91]....
        /*06e8*/ 	.word	0x00004e00
        /*06ec*/ 	.word	0x000000ff
        /*06f0*/ 	.word	0x00000000
        /*06f4*/ 	.short	0x0101
        /*06f6*/ 	.byte	0x0d
	.zero		1


	//   ....[92]....
        /*06f8*/ 	.word	0x00004e20
        /*06fc*/ 	.word	0x000000ff
        /*0700*/ 	.word	0x00000050
        /*0704*/ 	.short	0x010a
        /*0706*/ 	.byte	0x07
	.zero		1


	//   ....[93]....
        /*0708*/ 	.word	0x00004e40
        /*070c*/ 	.word	0x000000ff
        /*0710*/ 	.word	0x00000058
        /*0714*/ 	.short	0x010a
        /*0716*/ 	.byte	0x07
	.zero		1


	//   ....[94]....
        /*0718*/ 	.word	0x00004e60
        /*071c*/ 	.word	0x000000ff
        /*0720*/ 	.word	0x00000060
        /*0724*/ 	.short	0x010a
        /*0726*/ 	.byte	0x07
	.zero		1


	//   ....[95]....
        /*0728*/ 	.word	0x00004eb0
        /*072c*/ 	.word	0x00000002
        /*0730*/ 	.word	0x00000068
        /*0734*/ 	.short	0x010a
        /*0736*/ 	.byte	0xff
	.zero		1


	//   ....[96]....
        /*0738*/ 	.word	0x000051d0
        /*073c*/ 	.word	0x00000000
        /*0740*/ 	.word	0x00000080
        /*0744*/ 	.short	0x010a
        /*0746*/ 	.byte	0xff
	.zero		1


	//   ....[97]....
        /*0748*/ 	.word	0x000052e0
        /*074c*/ 	.word	0x00000000
        /*0750*/ 	.word	0x00000000
        /*0754*/ 	.short	0x0101
        /*0756*/ 	.byte	0xff
	.zero		1


	//   ....[98]....
        /*0758*/ 	.word	0x00005d30
        /*075c*/ 	.word	0x000000ff
        /*0760*/ 	.word	0x00000030
        /*0764*/ 	.short	0x010a
        /*0766*/ 	.byte	0x30
	.zero		1


	//   ....[99]....
        /*0768*/ 	.word	0x00005d60
        /*076c*/ 	.word	0x00000057
        /*0770*/ 	.word	0x000000a0
        /*0774*/ 	.short	0x010a
        /*0776*/ 	.byte	0xff
	.zero		1


	//   ....[100]....
        /*0778*/ 	.word	0x00005e50
        /*077c*/ 	.word	0x000000ff
        /*0780*/ 	.word	0x00000030
        /*0784*/ 	.short	0x010a
        /*0786*/ 	.byte	0x30
	.zero		1


	//   ....[101]....
        /*0788*/ 	.word	0x00005f40
        /*078c*/ 	.word	0x00000057
        /*0790*/ 	.word	0x000000a0
        /*0794*/ 	.short	0x010a
        /*0796*/ 	.byte	0xff
	.zero		1


	//   ....[102]....
        /*0798*/ 	.word	0x00006710
        /*079c*/ 	.word	0x00000000
        /*07a0*/ 	.word	0x00000000
        /*07a4*/ 	.short	0x0101
        /*07a6*/ 	.byte	0xff
	.zero		1


	//   ....[103]....
        /*07a8*/ 	.word	0x00006720
        /*07ac*/ 	.word	0x00000003
        /*07b0*/ 	.word	0x00000030
        /*07b4*/ 	.short	0x010a
        /*07b6*/ 	.byte	0xff
	.zero		1


	//   ....[104]....
        /*07b8*/ 	.word	0x00006800
        /*07bc*/ 	.word	0x00000003
        /*07c0*/ 	.word	0x00000030
        /*07c4*/ 	.short	0x010a
        /*07c6*/ 	.byte	0xff
	.zero		1


	//   ....[105]....
        /*07c8*/ 	.word	0x00007060
        /*07cc*/ 	.word	0x0000005a
        /*07d0*/ 	.word	0x00000000
        /*07d4*/ 	.short	0x0101
        /*07d6*/ 	.byte	0xff
	.zero		1


	//   ....[106]....
        /*07d8*/ 	.word	0x00007080
        /*07dc*/ 	.word	0x0000005b
        /*07e0*/ 	.word	0x00000030
        /*07e4*/ 	.short	0x010a
        /*07e6*/ 	.byte	0xff
	.zero		1


	//   ....[107]....
        /*07e8*/ 	.word	0x00007150
        /*07ec*/ 	.word	0x0000005b
        /*07f0*/ 	.word	0x00000030
        /*07f4*/ 	.short	0x010a
        /*07f6*/ 	.byte	0xff
	.zero		1


	//   ....[108]....
        /*07f8*/ 	.word	0x000079b0
        /*07fc*/ 	.word	0x0000005a
        /*0800*/ 	.word	0x00000000
        /*0804*/ 	.short	0x0101
        /*0806*/ 	.byte	0xff
	.zero		1


	//   ....[109]....
        /*0808*/ 	.word	0x000079d0
        /*080c*/ 	.word	0x0000005b
        /*0810*/ 	.word	0x00000030
        /*0814*/ 	.short	0x010a
        /*0816*/ 	.byte	0xff
	.zero		1


	//   ....[110]....
        /*0818*/ 	.word	0x00007ab0
        /*081c*/ 	.word	0x0000005b
        /*0820*/ 	.word	0x00000030
        /*0824*/ 	.short	0x010a
        /*0826*/ 	.byte	0xff
	.zero		1


	//   ....[111]....
        /*0828*/ 	.word	0x00008350
        /*082c*/ 	.word	0x0000005b
        /*0830*/ 	.word	0x00000000
        /*0834*/ 	.short	0x0101
        /*0836*/ 	.byte	0xff
	.zero		1


	//   ....[112]....
        /*0838*/ 	.word	0x00008370
        /*083c*/ 	.word	0x0000005c
        /*0840*/ 	.word	0x00000030
        /*0844*/ 	.short	0x010a
        /*0846*/ 	.byte	0xff
	.zero		1


	//   ....[113]....
        /*0848*/ 	.word	0x00008440
        /*084c*/ 	.word	0x0000005c
        /*0850*/ 	.word	0x00000030
        /*0854*/ 	.short	0x010a
        /*0856*/ 	.byte	0xff
	.zero		1


	//   ....[114]....
        /*0858*/ 	.word	0x00008d20
        /*085c*/ 	.word	0x0000005b
        /*0860*/ 	.word	0x00000000
        /*0864*/ 	.short	0x0101
        /*0866*/ 	.byte	0xff
	.zero		1


	//   ....[115]....
        /*0868*/ 	.word	0x00008d40
        /*086c*/ 	.word	0x0000005c
        /*0870*/ 	.word	0x00000030
        /*0874*/ 	.short	0x010a
        /*0876*/ 	.byte	0xff
	.zero		1


	//   ....[116]....
        /*0878*/ 	.word	0x00008e10
        /*087c*/ 	.word	0x0000005c
        /*0880*/ 	.word	0x00000030
        /*0884*/ 	.short	0x010a
        /*0886*/ 	.byte	0xff
	.zero		1


	//   ....[117]....
        /*0888*/ 	.word	0x000096c0
        /*088c*/ 	.word	0x0000005b
        /*0890*/ 	.word	0x00000000
        /*0894*/ 	.short	0x0101
        /*0896*/ 	.byte	0xff
	.zero		1


	//   ....[118]....
        /*0898*/ 	.word	0x000096e0
        /*089c*/ 	.word	0x0000005c
        /*08a0*/ 	.word	0x00000030
        /*08a4*/ 	.short	0x010a
        /*08a6*/ 	.byte	0xff
	.zero		1


	//   ....[119]....
        /*08a8*/ 	.word	0x000097b0
        /*08ac*/ 	.word	0x0000005c
        /*08b0*/ 	.word	0x00000030
        /*08b4*/ 	.short	0x010a
        /*08b6*/ 	.byte	0xff
	.zero		1


	//   ....[120]....
        /*08b8*/ 	.word	0x0000a060
        /*08bc*/ 	.word	0x0000005b
        /*08c0*/ 	.word	0x00000000
        /*08c4*/ 	.short	0x0101
        /*08c6*/ 	.byte	0xff
	.zero		1


	//   ....[121]....
        /*08c8*/ 	.word	0x0000a080
        /*08cc*/ 	.word	0x0000005c
        /*08d0*/ 	.word	0x00000030
        /*08d4*/ 	.short	0x010a
        /*08d6*/ 	.byte	0xff
	.zero		1


	//   ....[122]....
        /*08d8*/ 	.word	0x0000a150
        /*08dc*/ 	.word	0x0000005c
        /*08e0*/ 	.word	0x00000030
        /*08e4*/ 	.short	0x010a
        /*08e6*/ 	.byte	0xff
	.zero		1


	//   ....[123]....
        /*08e8*/ 	.word	0x0000a490
        /*08ec*/ 	.word	0x000000ff
        /*08f0*/ 	.word	0x00000000
        /*08f4*/ 	.short	0x0101
        /*08f6*/ 	.byte	0x05
	.zero		1


	//   ....[124]....
        /*08f8*/ 	.word	0x0000aa10
        /*08fc*/ 	.word	0x00000002
        /*0900*/ 	.word	0x00000000
        /*0904*/ 	.short	0x0101
        /*0906*/ 	.byte	0xff
	.zero		1


	//   ....[125]....
        /*0908*/ 	.word	0x0000ac80
        /*090c*/ 	.word	0x000000ff
        /*0910*/ 	.word	0x00000000
        /*0914*/ 	.short	0x0101
        /*0916*/ 	.byte	0x04
	.zero		1


	//   ....[126]....
        /*0918*/ 	.word	0x0000aca0
        /*091c*/ 	.word	0x00000003
        /*0920*/ 	.word	0x000000f0
        /*0924*/ 	.short	0x010a
        /*0926*/ 	.byte	0xff
	.zero		1


	//   ....[127]....
        /*0928*/ 	.word	0x0000ad00
        /*092c*/ 	.word	0x00000002
        /*0930*/ 	.word	0x00000018
        /*0934*/ 	.short	0x010a
        /*0936*/ 	.byte	0xff
	.zero		1


	//   ....[128]....
        /*0938*/ 	.word	0x0000ad60
        /*093c*/ 	.word	0x00000002
        /*0940*/ 	.word	0x00000018
        /*0944*/ 	.short	0x010a
        /*0946*/ 	.byte	0xff
	.zero		1


	//   ....[129]....
        /*0948*/ 	.word	0x0000adb0
        /*094c*/ 	.word	0x00000002
        /*0950*/ 	.word	0x00000080
        /*0954*/ 	.short	0x010a
        /*0956*/ 	.byte	0xff
	.zero		1


	//   ....[130]....
        /*0958*/ 	.word	0x0000ae10
        /*095c*/ 	.word	0x00000000
        /*0960*/ 	.word	0x00000000
        /*0964*/ 	.short	0x010a
        /*0966*/ 	.byte	0xff
	.zero		1


	//   ....[131]....
        /*0968*/ 	.word	0x0000ae70
        /*096c*/ 	.word	0x00000000
        /*0970*/ 	.word	0x00000000
        /*0974*/ 	.short	0x010a
        /*0976*/ 	.byte	0xff
	.zero		1


	//   ....[132]....
        /*0978*/ 	.word	0x0000aec0
        /*097c*/ 	.word	0x00000000
        /*0980*/ 	.word	0x000000e0
        /*0984*/ 	.short	0x010a
        /*0986*/ 	.byte	0xff
	.zero		1


	//   ....[133]....
        /*0988*/ 	.word	0x0000af20
        /*098c*/ 	.word	0x00000000
        /*0990*/ 	.word	0x00000090
        /*0994*/ 	.short	0x010a
        /*0996*/ 	.byte	0xff
	.zero		1


	//   ....[134]....
        /*0998*/ 	.word	0x0000af70
        /*099c*/ 	.word	0x00000000
        /*09a0*/ 	.word	0x00000080
        /*09a4*/ 	.short	0x010a
        /*09a6*/ 	.byte	0xff
	.zero		1


	//   ....[135]....
        /*09a8*/ 	.word	0x0000afd0
        /*09ac*/ 	.word	0x00000000
        /*09b0*/ 	.word	0x00000090
        /*09b4*/ 	.short	0x010a
        /*09b6*/ 	.byte	0xff
	.zero		1


	//   ....[136]....
        /*09b8*/ 	.word	0x0000b020
        /*09bc*/ 	.word	0x00000000
        /*09c0*/ 	.word	0x00000080
        /*09c4*/ 	.short	0x010a
        /*09c6*/ 	.byte	0xff
	.zero		1


	//   ....[137]....
        /*09c8*/ 	.word	0x0000b080
        /*09cc*/ 	.word	0x00000003
        /*09d0*/ 	.word	0x000000c0
        /*09d4*/ 	.short	0x010a
        /*09d6*/ 	.byte	0xff
	.zero		1


	//   ....[138]....
        /*09d8*/ 	.word	0x0000b0e0
        /*09dc*/ 	.word	0x00000000
        /*09e0*/ 	.word	0x00000000
        /*09e4*/ 	.short	0x010a
        /*09e6*/ 	.byte	0xff
	.zero		1


	//   ....[139]....
        /*09e8*/ 	.word	0x0000b140
        /*09ec*/ 	.word	0x00000000
        /*09f0*/ 	.word	0x00000000
        /*09f4*/ 	.short	0x010a
        /*09f6*/ 	.byte	0xff
	.zero		1


	//   ....[140]....
        /*09f8*/ 	.word	0x0000b1a0
        /*09fc*/ 	.word	0x00000000
        /*0a00*/ 	.word	0x00000000
        /*0a04*/ 	.short	0x010a
        /*0a06*/ 	.byte	0xff
	.zero		1


	//   ....[141]....
        /*0a08*/ 	.word	0x0000b200
        /*0a0c*/ 	.word	0x00000000
        /*0a10*/ 	.word	0x00000000
        /*0a14*/ 	.short	0x010a
        /*0a16*/ 	.byte	0xff
	.zero		1


	//   ....[142]....
        /*0a18*/ 	.word	0x0000b260
        /*0a1c*/ 	.word	0x00000000
        /*0a20*/ 	.word	0x00000000
        /*0a24*/ 	.short	0x010a
        /*0a26*/ 	.byte	0xff
	.zero		1


	//   ....[143]....
        /*0a28*/ 	.word	0x0000b2b0
        /*0a2c*/ 	.word	0x00000000
        /*0a30*/ 	.word	0x00000080
        /*0a34*/ 	.short	0x010a
        /*0a36*/ 	.byte	0xff
	.zero		1


	//   ....[144]....
        /*0a38*/ 	.word	0x0000b310
        /*0a3c*/ 	.word	0x00000000
        /*0a40*/ 	.word	0x00000078
        /*0a44*/ 	.short	0x010a
        /*0a46*/ 	.byte	0xff
	.zero		1


	//   ....[145]....
        /*0a48*/ 	.word	0x0000b370
        /*0a4c*/ 	.word	0x00000003
        /*0a50*/ 	.word	0x00000050
        /*0a54*/ 	.short	0x010a
        /*0a56*/ 	.byte	0xff
	.zero		1


	//   ....[146]....
        /*0a58*/ 	.word	0x0000b3d0
        /*0a5c*/ 	.word	0x00000003
        /*0a60*/ 	.word	0x00000058
        /*0a64*/ 	.short	0x010a
        /*0a66*/ 	.byte	0xff
	.zero		1


	//   ....[147]....
        /*0a68*/ 	.word	0x0000b430
        /*0a6c*/ 	.word	0x00000003
        /*0a70*/ 	.word	0x00000060
        /*0a74*/ 	.short	0x010a
        /*0a76*/ 	.byte	0xff
	.zero		1


	//   ....[148]....
        /*0a78*/ 	.word	0x0000b490
        /*0a7c*/ 	.word	0x00000003
        /*0a80*/ 	.word	0x00000068
        /*0a84*/ 	.short	0x010a
        /*0a86*/ 	.byte	0xff
	.zero		1


	//   ....[149]....
        /*0a88*/ 	.word	0x0000b4f0
        /*0a8c*/ 	.word	0x00000003
        /*0a90*/ 	.word	0x00000050
        /*0a94*/ 	.short	0x010a
        /*0a96*/ 	.byte	0xff
	.zero		1


	//   ....[150]....
        /*0a98*/ 	.word	0x0000b550
        /*0a9c*/ 	.word	0x00000003
        /*0aa0*/ 	.word	0x00000058
        /*0aa4*/ 	.short	0x010a
        /*0aa6*/ 	.byte	0xff
	.zero		1


	//   ....[151]....
        /*0aa8*/ 	.word	0x0000b5b0
        /*0aac*/ 	.word	0x00000003
        /*0ab0*/ 	.word	0x00000060
        /*0ab4*/ 	.short	0x010a
        /*0ab6*/ 	.byte	0xff
	.zero		1


	//   ....[152]....
        /*0ab8*/ 	.word	0x0000b610
        /*0abc*/ 	.word	0x00000003
        /*0ac0*/ 	.word	0x00000068
        /*0ac4*/ 	.short	0x010a
        /*0ac6*/ 	.byte	0xff
	.zero		1


	//   ....[153]....
        /*0ac8*/ 	.word	0x0000b670
        /*0acc*/ 	.word	0x00000003
        /*0ad0*/ 	.word	0x00000050
        /*0ad4*/ 	.short	0x010a
        /*0ad6*/ 	.byte	0xff
	.zero		1


	//   ....[154]....
        /*0ad8*/ 	.word	0x0000b6d0
        /*0adc*/ 	.word	0x00000003
        /*0ae0*/ 	.word	0x00000058
        /*0ae4*/ 	.short	0x010a
        /*0ae6*/ 	.byte	0xff
	.zero		1


	//   ....[155]....
        /*0ae8*/ 	.word	0x0000b730
        /*0aec*/ 	.word	0x00000003
        /*0af0*/ 	.word	0x00000060
        /*0af4*/ 	.short	0x010a
        /*0af6*/ 	.byte	0xff
	.zero		1


	//   ....[156]....
        /*0af8*/ 	.word	0x0000b780
        /*0afc*/ 	.word	0x00000000
        /*0b00*/ 	.word	0x00000080
        /*0b04*/ 	.short	0x010a
        /*0b06*/ 	.byte	0xff
	.zero		1


	//   ....[157]....
        /*0b08*/ 	.word	0x0000b7e0
        /*0b0c*/ 	.word	0x00000002
        /*0b10*/ 	.word	0x00000030
        /*0b14*/ 	.short	0x010a
        /*0b16*/ 	.byte	0xff
	.zero		1


	//   ....[158]....
        /*0b18*/ 	.word	0x0000b830
        /*0b1c*/ 	.word	0x00000057
        /*0b20*/ 	.word	0x000000a0
        /*0b24*/ 	.short	0x010a
        /*0b26*/ 	.byte	0xff
	.zero		1


	//   ....[159]....
        /*0b28*/ 	.word	0x0000b880
        /*0b2c*/ 	.word	0x00000003
        /*0b30*/ 	.word	0x00000030
        /*0b34*/ 	.short	0x010a
        /*0b36*/ 	.byte	0xff
	.zero		1


	//   ....[160]....
        /*0b38*/ 	.word	0x0000b8d0
        /*0b3c*/ 	.word	0x0000005b
        /*0b40*/ 	.word	0x00000030
        /*0b44*/ 	.short	0x010a
        /*0b46*/ 	.byte	0xff
	.zero		1


	//   ....[161]....
        /*0b48*/ 	.word	0x0000b920
        /*0b4c*/ 	.word	0x0000005b
        /*0b50*/ 	.word	0x00000030
        /*0b54*/ 	.short	0x010a
        /*0b56*/ 	.byte	0xff
	.zero		1


	//   ....[162]....
        /*0b58*/ 	.word	0x0000b970
        /*0b5c*/ 	.word	0x0000005c
        /*0b60*/ 	.word	0x00000030
        /*0b64*/ 	.short	0x010a
        /*0b66*/ 	.byte	0xff
	.zero		1


	//   ....[163]....
        /*0b68*/ 	.word	0x0000b9c0
        /*0b6c*/ 	.word	0x0000005c
        /*0b70*/ 	.word	0x00000030
        /*0b74*/ 	.short	0x010a
        /*0b76*/ 	.byte	0xff
	.zero		1


	//   ....[164]....
        /*0b78*/ 	.word	0x0000ba10
        /*0b7c*/ 	.word	0x0000005c
        /*0b80*/ 	.word	0x00000030
        /*0b84*/ 	.short	0x010a
        /*0b86*/ 	.byte	0xff
	.zero		1


	//   ....[165]....
        /*0b88*/ 	.word	0x0000ba60
        /*0b8c*/ 	.word	0x0000005c
        /*0b90*/ 	.word	0x00000030
        /*0b94*/ 	.short	0x010a
        /*0b96*/ 	.byte	0xff
	.zero		1


	//----- nvinfo : EIATTR_NUM_MBARRIERS
	.align		4
.L_47:
        /*0b98*/ 	.byte	0x03, 0x38
        /*0b9a*/ 	.short	0x0020


	//----- nvinfo : EIATTR_EXIT_INSTR_OFFSETS
	.align		4
        /*0b9c*/ 	.byte	0x04, 0x1c
        /*0b9e*/ 	.short	(.L_49 - .L_48)


	//   ....[0]....
.L_48:
        /*0ba0*/ 	.word	0x00002440


	//   ....[1]....
        /*0ba4*/ 	.word	0x00002930


	//   ....[2]....
        /*0ba8*/ 	.word	0x00002990


	//   ....[3]....
        /*0bac*/ 	.word	0x00003890


	//   ....[4]....
        /*0bb0*/ 	.word	0x00004ee0


	//   ....[5]....
        /*0bb4*/ 	.word	0x00004f20


	//   ....[6]....
        /*0bb8*/ 	.word	0x0000ab70


	//   ....[7]....
        /*0bbc*/ 	.word	0x0000abf0


	//   ....[8]....
        /*0bc0*/ 	.word	0x0000ac20


	//   ....[9]....
        /*0bc4*/ 	.word	0x0000ac90


	//----- nvinfo : EIATTR_MAX_THREADS
	.align		4
.L_49:
        /*0bc8*/ 	.byte	0x04, 0x05
        /*0bca*/ 	.short	(.L_51 - .L_50)
.L_50:
        /*0bcc*/ 	.word	0x00000100
        /*0bd0*/ 	.word	0x00000001
        /*0bd4*/ 	.word	0x00000001


	//----- nvinfo : EIATTR_CRS_STACK_SIZE
	.align		4
.L_51:
        /*0bd8*/ 	.byte	0x04, 0x1e
        /*0bda*/ 	.short	(.L_53 - .L_52)
.L_52:
        /*0bdc*/ 	.word	0x00000000


	//----- nvinfo : EIATTR_CBANK_PARAM_SIZE
	.align		4
.L_53:
        /*0be0*/ 	.byte	0x03, 0x19
        /*0be2*/ 	.short	0x0800


	//----- nvinfo : EIATTR_PARAM_CBANK
	.align		4
        /*0be4*/ 	.byte	0x04, 0x0a
        /*0be6*/ 	.short	(.L_55 - .L_54)
	.align		4
.L_54:
        /*0be8*/ 	.word	index@(.nv.constant0._ZN7cutlass13device_kernelINS_4gemm6kernel13GemmUniversalIN4cute5tupleIJiiiiEEENS1_10collective13CollectiveMmaINS1_35MainloopSm100TmaUmmaWarpSpecializedILi3ELi2ELi4ENS5_IJNS4_1CILi1EEESB_SB_EEEEENS5_IJNSA_ILi128EEESE_NSA_ILi32EEEEEENS_10tfloat32_tENS5_IJlSB_lEEESH_SI_NS4_8TiledMMAINS4_8MMA_AtomIJNS4_17SM100_MMA_TF32_SSISH_SH_fLi128ELi128ELNS4_4UMMA5MajorE0ELSN_0ELNSM_7ScaleInE0ELSO_0EEEEEENS4_6LayoutISC_NS5_IJNSA_ILi0EEESS_SS_EEEEENS5_IJNS4_10UnderscoreESV_SV_EEEEENS4_13SM90_TMA_LOADENS4_14ComposedLayoutINS4_7SwizzleILi3ELi4ELi3EEENS4_18smem_ptr_flag_bitsILi32EEENSR_INS5_IJNSA_ILi8EEESF_EEENS5_IJSF_SB_EEEEEEEvNS4_8identityESY_S18_vS19_EENS_8epilogue10collective18CollectiveEpilogueINS1B_23Sm100TmaWarpSpecializedILi4ELi2ELi16ELb1ELb0EEEJSG_NS5_IJNSR_ISE_SB_EENSR_INSA_ILi16EEESB_EEEEESH_SI_SH_SI_NS1B_6fusion15FusionCallbacksIS1F_NS1K_17LinearCombinationISH_fSH_fLNS_15FloatRoundStyleE2EEESG_S1J_JEEENS4_5SM1004TMEM4LOAD26SM100_TMEM_LOAD_32dp32b16xESY_NSZ_INS10_ILi2ELi4ELi3EEES13_NSR_INS5_IJS14_S1H_EEENS5_IJS1H_SB_EEEEEEENS4_39AutoVectorizingCopyWithAssumedAlignmentILi128EEENS4_14SM90_TMA_STOREES1Y_S20_S20_EEEvvEEEEvNT_6ParamsE)
        /*0bec*/ 	.short	0x0380
        /*0bee*/ 	.short	0x0800


	//----- nvinfo : EIATTR_SW_WAR
	.align		4
.L_55:
        /*0bf0*/ 	.byte	0x04, 0x36
        /*0bf2*/ 	.short	(.L_57 - .L_56)
.L_56:
        /*0bf4*/ 	.word	0x00000008
.L_57:


//--------------------- .nv.callgraph             --------------------------
	.section	.nv.callgraph,"",@"SHT_CUDA_CALLGRAPH"
	.align	4
	.sectionentsize	8
	.align		4
        /*0000*/ 	.word	0x00000000
	.align		4
        /*0004*/ 	.word	0xffffffff
	.align		4
        /*0008*/ 	.word	index@(_ZN7cutlass13device_kernelINS_4gemm6kernel13GemmUniversalIN4cute5tupleIJiiiiEEENS1_10collective13CollectiveMmaINS1_35MainloopSm100TmaUmmaWarpSpecializedILi3ELi2ELi4ENS5_IJNS4_1CILi1EEESB_SB_EEEEENS5_IJNSA_ILi128EEESE_NSA_ILi32EEEEEENS_10tfloat32_tENS5_IJlSB_lEEESH_SI_NS4_8TiledMMAINS4_8MMA_AtomIJNS4_17SM100_MMA_TF32_SSISH_SH_fLi128ELi128ELNS4_4UMMA5MajorE0ELSN_0ELNSM_7ScaleInE0ELSO_0EEEEEENS4_6LayoutISC_NS5_IJNSA_ILi0EEESS_SS_EEEEENS5_IJNS4_10UnderscoreESV_SV_EEEEENS4_13SM90_TMA_LOADENS4_14ComposedLayoutINS4_7SwizzleILi3ELi4ELi3EEENS4_18smem_ptr_flag_bitsILi32EEENSR_INS5_IJNSA_ILi8EEESF_EEENS5_IJSF_SB_EEEEEEEvNS4_8identityESY_S18_vS19_EENS_8epilogue10collective18CollectiveEpilogueINS1B_23Sm100TmaWarpSpecializedILi4ELi2ELi16ELb1ELb0EEEJSG_NS5_IJNSR_ISE_SB_EENSR_INSA_ILi16EEESB_EEEEESH_SI_SH_SI_NS1B_6fusion15FusionCallbacksIS1F_NS1K_17LinearCombinationISH_fSH_fLNS_15FloatRoundStyleE2EEESG_S1J_JEEENS4_5SM1004TMEM4LOAD26SM100_TMEM_LOAD_32dp32b16xESY_NSZ_INS10_ILi2ELi4ELi3EEES13_NSR_INS5_IJS14_S1H_EEENS5_IJS1H_SB_EEEEEEENS4_39AutoVectorizingCopyWithAssumedAlignmentILi128EEENS4_14SM90_TMA_STOREES1Y_S20_S20_EEEvvEEEEvNT_6ParamsE)
	.align		4
        /*000c*/ 	.word	index@(__assertfail)
	.align		4
        /*0010*/ 	.word	0x00000000
	.align		4
        /*0014*/ 	.word	0xfffffffe
	.align		4
        /*0018*/ 	.word	0x00000000
	.align		4
        /*001c*/ 	.word	0xfffffffd
	.align		4
        /*0020*/ 	.word	0x00000000
	.align		4
        /*0024*/ 	.word	0xfffffffc


//--------------------- .nv.constant4             --------------------------
	.section	.nv.constant4,"a",@progbits
	.align	8
	.align		8
.nv.constant4:
        /*0000*/ 	.dword	__assertfail
	.align		8
        /*0008*/ 	.dword	__unnamed_1
	.align		8
        /*0010*/ 	.dword	__unnamed_2
	.align		8
        /*0018*/ 	.dword	_ZN40_INTERNAL_a81ce9f9_4_k_cu_90fffd1e_224704cuda3std3__45__cpo5beginE
	.align		8
        /*0020*/ 	.dword	_ZN40_INTERNAL_a81ce9f9_4_k_cu_90fffd1e_224704cuda3std3__45__cpo3endE
	.align		8
        /*0028*/ 	.dword	_ZN40_INTERNAL_a81ce9f9_4_k_cu_90fffd1e_224704cuda3std3__45__cpo6cbeginE
	.align		8
        /*0030*/ 	.dword	_ZN40_INTERNAL_a81ce9f9_4_k_cu_90fffd1e_224704cuda3std3__45__cpo4cendE
	.align		8
        /*0038*/ 	.dword	_ZN40_INTERNAL_a81ce9f9_4_k_cu_90fffd1e_224704cuda3std3__442_GLOBAL__N__a81ce9f9_4_k_cu_90fffd1e_224706ignoreE
	.align		8
        /*0040*/ 	.dword	_ZN40_INTERNAL_a81ce9f9_4_k_cu_90fffd1e_224704cuda3std3__419piecewise_constructE
	.align		8
        /*0048*/ 	.dword	_ZN40_INTERNAL_a81ce9f9_4_k_cu_90fffd1e_224704cuda3std3__48in_placeE
	.align		8
        /*0050*/ 	.dword	_ZN40_INTERNAL_a81ce9f9_4_k_cu_90fffd1e_224704cuda3std6ranges3__45__cpo4swapE
	.align		8
        /*0058*/ 	.dword	_ZN40_INTERNAL_a81ce9f9_4_k_cu_90fffd1e_224704cuda3std6ranges3__45__cpo9iter_moveE
	.align		8
        /*0060*/ 	.dword	_ZN40_INTERNAL_a81ce9f9_4_k_cu_90fffd1e_224704cute7productE
	.align		8
        /*0068*/ 	.dword	_ZN40_INTERNAL_a81ce9f9_4_k_cu_90fffd1e_224704cute1_E
	.align		8
        /*0070*/ 	.dword	$str$25
	.align		8
        /*0078*/ 	.dword	$str$26
	.align		8
        /*0080*/ 	.dword	$str$27
	.align		8
        /*0088*/ 	.dword	$str$28


//--------------------- .text._ZN7cutlass13device_kernelINS_4gemm6kernel13GemmUniversalIN4cute5tupleIJiiiiEEENS1_10collective13CollectiveMmaINS1_35MainloopSm100TmaUmmaWarpSpecializedILi3ELi2ELi4ENS5_IJNS4_1CILi1EEESB_SB_EEEEENS5_IJNSA_ILi128EEESE_NSA_ILi32EEEEEENS_10tfloat32_tENS5_IJlSB_lEEESH_SI_NS4_8TiledMMAINS4_8MMA_AtomIJNS4_17SM100_MMA_TF32_SSISH_SH_fLi128ELi128ELNS4_4UMMA5MajorE0ELSN_0ELNSM_7ScaleInE0ELSO_0EEEEEENS4_6LayoutISC_NS5_IJNSA_ILi0EEESS_SS_EEEEENS5_IJNS4_10UnderscoreESV_SV_EEEEENS4_13SM90_TMA_LOADENS4_14ComposedLayoutINS4_7SwizzleILi3ELi4ELi3EEENS4_18smem_ptr_flag_bitsILi32EEENSR_INS5_IJNSA_ILi8EEESF_EEENS5_IJSF_SB_EEEEEEEvNS4_8identityESY_S18_vS19_EENS_8epilogue10collective18CollectiveEpilogueINS1B_23Sm100TmaWarpSpecializedILi4ELi2ELi16ELb1ELb0EEEJSG_NS5_IJNSR_ISE_SB_EENSR_INSA_ILi16EEESB_EEEEESH_SI_SH_SI_NS1B_6fusion15FusionCallbacksIS1F_NS1K_17LinearCombinationISH_fSH_fLNS_15FloatRoundStyleE2EEESG_S1J_JEEENS4_5SM1004TMEM4LOAD26SM100_TMEM_LOAD_32dp32b16xESY_NSZ_INS10_ILi2ELi4ELi3EEES13_NSR_INS5_IJS14_S1H_EEENS5_IJS1H_SB_EEEEEEENS4_39AutoVectorizingCopyWithAssumedAlignmentILi128EEENS4_14SM90_TMA_STOREES1Y_S20_S20_EEEvvEEEEvNT_6ParamsE --------------------------
	.section	.text._ZN7cutlass13device_kernelINS_4gemm6kernel13GemmUniversalIN4cute5tupleIJiiiiEEENS1_10collective13CollectiveMmaINS1_35MainloopSm100TmaUmmaWarpSpecializedILi3ELi2ELi4ENS5_IJNS4_1CILi1EEESB_SB_EEEEENS5_IJNSA_ILi128EEESE_NSA_ILi32EEEEEENS_10tfloat32_tENS5_IJlSB_lEEESH_SI_NS4_8TiledMMAINS4_8MMA_AtomIJNS4_17SM100_MMA_TF32_SSISH_SH_fLi128ELi128ELNS4_4UMMA5MajorE0ELSN_0ELNSM_7ScaleInE0ELSO_0EEEEEENS4_6LayoutISC_NS5_IJNSA_ILi0EEESS_SS_EEEEENS5_IJNS4_10UnderscoreESV_SV_EEEEENS4_13SM90_TMA_LOADENS4_14ComposedLayoutINS4_7SwizzleILi3ELi4ELi3EEENS4_18smem_ptr_flag_bitsILi32EEENSR_INS5_IJNSA_ILi8EEESF_EEENS5_IJSF_SB_EEEEEEEvNS4_8identityESY_S18_vS19_EENS_8epilogue10collective18CollectiveEpilogueINS1B_23Sm100TmaWarpSpecializedILi4ELi2ELi16ELb1ELb0EEEJSG_NS5_IJNSR_ISE_SB_EENSR_INSA_ILi16EEESB_EEEEESH_SI_SH_SI_NS1B_6fusion15FusionCallbacksIS1F_NS1K_17LinearCombinationISH_fSH_fLNS_15FloatRoundStyleE2EEESG_S1J_JEEENS4_5SM1004TMEM4LOAD26SM100_TMEM_LOAD_32dp32b16xESY_NSZ_INS10_ILi2ELi4ELi3EEES13_NSR_INS5_IJS14_S1H_EEENS5_IJS1H_SB_EEEEEEENS4_39AutoVectorizingCopyWithAssumedAlignmentILi128EEENS4_14SM90_TMA_STOREES1Y_S20_S20_EEEvvEEEEvNT_6ParamsE,"ax",@progbits
	.align	128
.text._ZN7cutlass13device_kernelINS_4gemm6kernel13GemmUniversalIN4cute5tupleIJiiiiEEENS1_10collective13CollectiveMmaINS1_35MainloopSm100TmaUmmaWarpSpecializedILi3ELi2ELi4ENS5_IJNS4_1CILi1EEESB_SB_EEEEENS5_IJNSA_ILi128EEESE_NSA_ILi32EEEEEENS_10tfloat32_tENS5_IJlSB_lEEESH_SI_NS4_8TiledMMAINS4_8MMA_AtomIJNS4_17SM100_MMA_TF32_SSISH_SH_fLi128ELi128ELNS4_4UMMA5MajorE0ELSN_0ELNSM_7ScaleInE0ELSO_0EEEEEENS4_6LayoutISC_NS5_IJNSA_ILi0EEESS_SS_EEEEENS5_IJNS4_10UnderscoreESV_SV_EEEEENS4_13SM90_TMA_LOADENS4_14ComposedLayoutINS4_7SwizzleILi3ELi4ELi3EEENS4_18smem_ptr_flag_bitsILi32EEENSR_INS5_IJNSA_ILi8EEESF_EEENS5_IJSF_SB_EEEEEEEvNS4_8identityESY_S18_vS19_EENS_8epilogue10collective18CollectiveEpilogueINS1B_23Sm100TmaWarpSpecializedILi4ELi2ELi16ELb1ELb0EEEJSG_NS5_IJNSR_ISE_SB_EENSR_INSA_ILi16EEESB_EEEEESH_SI_SH_SI_NS1B_6fusion15FusionCallbacksIS1F_NS1K_17LinearCombinationISH_fSH_fLNS_15FloatRoundStyleE2EEESG_S1J_JEEENS4_5SM1004TMEM4LOAD26SM100_TMEM_LOAD_32dp32b16xESY_NSZ_INS10_ILi2ELi4ELi3EEES13_NSR_INS5_IJS14_S1H_EEENS5_IJS1H_SB_EEEEEEENS4_39AutoVectorizingCopyWithAssumedAlignmentILi128EEENS4_14SM90_TMA_STOREES1Y_S20_S20_EEEvvEEEEvNT_6ParamsE:
        .type           _ZN7cutlass13device_kernelINS_4gemm6kernel13GemmUniversalIN4cute5tupleIJiiiiEEENS1_10collective13CollectiveMmaINS1_35MainloopSm100TmaUmmaWarpSpecializedILi3ELi2ELi4ENS5_IJNS4_1CILi1EEESB_SB_EEEEENS5_IJNSA_ILi128EEESE_NSA_ILi32EEEEEENS_10tfloat32_tENS5_IJlSB_lEEESH_SI_NS4_8TiledMMAINS4_8MMA_AtomIJNS4_17SM100_MMA_TF32_SSISH_SH_fLi128ELi128ELNS4_4UMMA5MajorE0ELSN_0ELNSM_7ScaleInE0ELSO_0EEEEEENS4_6LayoutISC_NS5_IJNSA_ILi0EEESS_SS_EEEEENS5_IJNS4_10UnderscoreESV_SV_EEEEENS4_13SM90_TMA_LOADENS4_14ComposedLayoutINS4_7SwizzleILi3ELi4ELi3EEENS4_18smem_ptr_flag_bitsILi32EEENSR_INS5_IJNSA_ILi8EEESF_EEENS5_IJSF_SB_EEEEEEEvNS4_8identityESY_S18_vS19_EENS_8epilogue10collective18CollectiveEpilogueINS1B_23Sm100TmaWarpSpecializedILi4ELi2ELi16ELb1ELb0EEEJSG_NS5_IJNSR_ISE_SB_EENSR_INSA_ILi16EEESB_EEEEESH_SI_SH_SI_NS1B_6fusion15FusionCallbacksIS1F_NS1K_17LinearCombinationISH_fSH_fLNS_15FloatRoundStyleE2EEESG_S1J_JEEENS4_5SM1004TMEM4LOAD26SM100_TMEM_LOAD_32dp32b16xESY_NSZ_INS10_ILi2ELi4ELi3EEES13_NSR_INS5_IJS14_S1H_EEENS5_IJS1H_SB_EEEEEEENS4_39AutoVectorizingCopyWithAssumedAlignmentILi128EEENS4_14SM90_TMA_STOREES1Y_S20_S20_EEEvvEEEEvNT_6ParamsE,@function
        .size           _ZN7cutlass13device_kernelINS_4gemm6kernel13GemmUniversalIN4cute5tupleIJiiiiEEENS1_10collective13CollectiveMmaINS1_35MainloopSm100TmaUmmaWarpSpecializedILi3ELi2ELi4ENS5_IJNS4_1CILi1EEESB_SB_EEEEENS5_IJNSA_ILi128EEESE_NSA_ILi32EEEEEENS_10tfloat32_tENS5_IJlSB_lEEESH_SI_NS4_8TiledMMAINS4_8MMA_AtomIJNS4_17SM100_MMA_TF32_SSISH_SH_fLi128ELi128ELNS4_4UMMA5MajorE0ELSN_0ELNSM_7ScaleInE0ELSO_0EEEEEENS4_6LayoutISC_NS5_IJNSA_ILi0EEESS_SS_EEEEENS5_IJNS4_10UnderscoreESV_SV_EEEEENS4_13SM90_TMA_LOADENS4_14ComposedLayoutINS4_7SwizzleILi3ELi4ELi3EEENS4_18smem_ptr_flag_bitsILi32EEENSR_INS5_IJNSA_ILi8EEESF_EEENS5_IJSF_SB_EEEEEEEvNS4_8identityESY_S18_vS19_EENS_8epilogue10collective18CollectiveEpilogueINS1B_23Sm100TmaWarpSpecializedILi4ELi2ELi16ELb1ELb0EEEJSG_NS5_IJNSR_ISE_SB_EENSR_INSA_ILi16EEESB_EEEEESH_SI_SH_SI_NS1B_6fusion15FusionCallbacksIS1F_NS1K_17LinearCombinationISH_fSH_fLNS_15FloatRoundStyleE2EEESG_S1J_JEEENS4_5SM1004TMEM4LOAD26SM100_TMEM_LOAD_32dp32b16xESY_NSZ_INS10_ILi2ELi4ELi3EEES13_NSR_INS5_IJS14_S1H_EEENS5_IJS1H_SB_EEEEEEENS4_39AutoVectorizingCopyWithAssumedAlignmentILi128EEENS4_14SM90_TMA_STOREES1Y_S20_S20_EEEvvEEEEvNT_6ParamsE,(.L_x_217 - _ZN7cutlass13device_kernelINS_4gemm6kernel13GemmUniversalIN4cute5tupleIJiiiiEEENS1_10collective13CollectiveMmaINS1_35MainloopSm100TmaUmmaWarpSpecializedILi3ELi2ELi4ENS5_IJNS4_1CILi1EEESB_SB_EEEEENS5_IJNSA_ILi128EEESE_NSA_ILi32EEEEEENS_10tfloat32_tENS5_IJlSB_lEEESH_SI_NS4_8TiledMMAINS4_8MMA_AtomIJNS4_17SM100_MMA_TF32_SSISH_SH_fLi128ELi128ELNS4_4UMMA5MajorE0ELSN_0ELNSM_7ScaleInE0ELSO_0EEEEEENS4_6LayoutISC_NS5_IJNSA_ILi0EEESS_SS_EEEEENS5_IJNS4_10UnderscoreESV_SV_EEEEENS4_13SM90_TMA_LOADENS4_14ComposedLayoutINS4_7SwizzleILi3ELi4ELi3EEENS4_18smem_ptr_flag_bitsILi32EEENSR_INS5_IJNSA_ILi8EEESF_EEENS5_IJSF_SB_EEEEEEEvNS4_8identityESY_S18_vS19_EENS_8epilogue10collective18CollectiveEpilogueINS1B_23Sm100TmaWarpSpecializedILi4ELi2ELi16ELb1ELb0EEEJSG_NS5_IJNSR_ISE_SB_EENSR_INSA_ILi16EEESB_EEEEESH_SI_SH_SI_NS1B_6fusion15FusionCallbacksIS1F_NS1K_17LinearCombinationISH_fSH_fLNS_15FloatRoundStyleE2EEESG_S1J_JEEENS4_5SM1004TMEM4LOAD26SM100_TMEM_LOAD_32dp32b16xESY_NSZ_INS10_ILi2ELi4ELi3EEES13_NSR_INS5_IJS14_S1H_EEENS5_IJS1H_SB_EEEEEEENS4_39AutoVectorizingCopyWithAssumedAlignmentILi128EEENS4_14SM90_TMA_STOREES1Y_S20_S20_EEEvvEEEEvNT_6ParamsE)
        .other          _ZN7cutlass13device_kernelINS_4gemm6kernel13GemmUniversalIN4cute5tupleIJiiiiEEENS1_10collective13CollectiveMmaINS1_35MainloopSm100TmaUmmaWarpSpecializedILi3ELi2ELi4ENS5_IJNS4_1CILi1EEESB_SB_EEEEENS5_IJNSA_ILi128EEESE_NSA_ILi32EEEEEENS_10tfloat32_tENS5_IJlSB_lEEESH_SI_NS4_8TiledMMAINS4_8MMA_AtomIJNS4_17SM100_MMA_TF32_SSISH_SH_fLi128ELi128ELNS4_4UMMA5MajorE0ELSN_0ELNSM_7ScaleInE0ELSO_0EEEEEENS4_6LayoutISC_NS5_IJNSA_ILi0EEESS_SS_EEEEENS5_IJNS4_10UnderscoreESV_SV_EEEEENS4_13SM90_TMA_LOADENS4_14ComposedLayoutINS4_7SwizzleILi3ELi4ELi3EEENS4_18smem_ptr_flag_bitsILi32EEENSR_INS5_IJNSA_ILi8EEESF_EEENS5_IJSF_SB_EEEEEEEvNS4_8identityESY_S18_vS19_EENS_8epilogue10collective18CollectiveEpilogueINS1B_23Sm100TmaWarpSpecializedILi4ELi2ELi16ELb1ELb0EEEJSG_NS5_IJNSR_ISE_SB_EENSR_INSA_ILi16EEESB_EEEEESH_SI_SH_SI_NS1B_6fusion15FusionCallbacksIS1F_NS1K_17LinearCombinationISH_fSH_fLNS_15FloatRoundStyleE2EEESG_S1J_JEEENS4_5SM1004TMEM4LOAD26SM100_TMEM_LOAD_32dp32b16xESY_NSZ_INS10_ILi2ELi4ELi3EEES13_NSR_INS5_IJS14_S1H_EEENS5_IJS1H_SB_EEEEEEENS4_39AutoVectorizingCopyWithAssumedAlignmentILi128EEENS4_14SM90_TMA_STOREES1Y_S20_S20_EEEvvEEEEvNT_6ParamsE,@"STO_CUDA_ENTRY STV_DEFAULT"
_ZN7cutlass13device_kernelINS_4gemm6kernel13GemmUniversalIN4cute5tupleIJiiiiEEENS1_10collective13CollectiveMmaINS1_35MainloopSm100TmaUmmaWarpSpecializedILi3ELi2ELi4ENS5_IJNS4_1CILi1EEESB_SB_EEEEENS5_IJNSA_ILi128EEESE_NSA_ILi32EEEEEENS_10tfloat32_tENS5_IJlSB_lEEESH_SI_NS4_8TiledMMAINS4_8MMA_AtomIJNS4_17SM100_MMA_TF32_SSISH_SH_fLi128ELi128ELNS4_4UMMA5MajorE0ELSN_0ELNSM_7ScaleInE0ELSO_0EEEEEENS4_6LayoutISC_NS5_IJNSA_ILi0EEESS_SS_EEEEENS5_IJNS4_10UnderscoreESV_SV_EEEEENS4_13SM90_TMA_LOADENS4_14ComposedLayoutINS4_7SwizzleILi3ELi4ELi3EEENS4_18smem_ptr_flag_bitsILi32EEENSR_INS5_IJNSA_ILi8EEESF_EEENS5_IJSF_SB_EEEEEEEvNS4_8identityESY_S18_vS19_EENS_8epilogue10collective18CollectiveEpilogueINS1B_23Sm100TmaWarpSpecializedILi4ELi2ELi16ELb1ELb0EEEJSG_NS5_IJNSR_ISE_SB_EENSR_INSA_ILi16EEESB_EEEEESH_SI_SH_SI_NS1B_6fusion15FusionCallbacksIS1F_NS1K_17LinearCombinationISH_fSH_fLNS_15FloatRoundStyleE2EEESG_S1J_JEEENS4_5SM1004TMEM4LOAD26SM100_TMEM_LOAD_32dp32b16xESY_NSZ_INS10_ILi2ELi4ELi3EEES13_NSR_INS5_IJS14_S1H_EEENS5_IJS1H_SB_EEEEEEENS4_39AutoVectorizingCopyWithAssumedAlignmentILi128EEENS4_14SM90_TMA_STOREES1Y_S20_S20_EEEvvEEEEvNT_6ParamsE:
[----:B------:R-:W1:Y:S01]  /*0000*/  LDC R1, c[0x0][0x37c] ;  /* 0x0000df00ff017b82 */ /* 0x000e620000000800 */
[----:B------:R-:W2:Y:S01]  /*0010*/  S2R R80, SR_TID.X ;  /* 0x0000000000507919 */ /* 0x000ea20000002100 */
[----:B------:R-:W3:Y:S01]  /*0020*/  LDCU.64 UR4, c[0x0][0x890] ;  /* 0x00011200ff0477ac */ /* 0x000ee20008000a00 */
[----:B------:R-:W-:Y:S02]  /*0030*/  PRMT R67, RZ, 0x7610, R67 ;  /* 0x00007610ff437816 */ /* 0x000fe40000000043 */
[----:B------:R-:W-:Y:S01]  /*0040*/  ELECT P5, URZ, PT ;  /* 0x0000000000ff782f */ /* 0x000fe200038a0000 */
[----:B------:R-:W4:Y:S01]  /*0050*/  LDCU.64 UR46, c[0x0][0x358] ;  /* 0x00006b00ff2e77ac */ /* 0x000f220008000a00 */
[----:B---3--:R-:W-:-:S04]  /*0060*/  UISETP.NE.U32.AND UP0, UPT, UR4, URZ, UPT ;  /* 0x000000ff0400728c */ /* 0x008fc8000bf05070 */
[----:B------:R-:W-:Y:S01]  /*0070*/  UISETP.NE.AND.EX UP0, UPT, UR5, URZ, UPT, UP0 ;  /* 0x000000ff0500728c */ /* 0x000fe2000bf05300 */
[----:B--2---:R-:W-:-:S05]  /*0080*/  SHF.R.U32.HI R72, RZ, 0x5, R80 ;  /* 0x00000005ff487819 */ /* 0x004fca0000011650 */
[----:B------:R-:W2:Y:S02]  /*0090*/  SHFL.IDX PT, R0, R72, RZ, 0x1f ;  /* 0x00001fff48007589 */ /* 0x000ea400000e0000 */
[----:B--2---:R-:W-:Y:S01]  /*00a0*/  R2UR UR8, R0 ;  /* 0x00000000000872ca */ /* 0x004fe200000e0000 */
[----:B-1--4-:R-:W-:-:S14]  /*00b0*/  BRA.U UP0, `(.L_x_0) ;  /* 0x00000001002c7547 */ /* 0x012fdc000b800000 */
[----:B------:R-:W1:Y:S02]  /*00c0*/  LDCU.64 UR6, c[0x0][0x888] ;  /* 0x00011100ff0677ac */ /* 0x000e640008000a00 */
[----:B-1----:R-:W-:-:S04]  /*00d0*/  UISETP.NE.U32.AND UP0, UPT, UR6, URZ, UPT ;  /* 0x000000ff0600728c */ /* 0x002fc8000bf05070 */
[----:B------:R-:W-:-:S09]  /*00e0*/  UISETP.NE.AND.EX UP0, UPT, UR7, URZ, UPT, UP0 ;  /* 0x000000ff0700728c */ /* 0x000fd2000bf05300 */
[----:B------:R-:W-:Y:S05]  /*00f0*/  BRA.U !UP0, `(.L_x_1) ;  /* 0x0000000108107547 */ /* 0x000fea000b800000 */
[----:B------:R-:W1:Y:S02]  /*0100*/  LDC.64 R2, c[0x0][0x888] ;  /* 0x00022200ff027b82 */ /* 0x000e640000000a00 */
[----:B-1----:R1:W5:Y:S01]  /*0110*/  LDG.E R35, desc[UR46][R2.64] ;  /* 0x0000002e02237981 */ /* 0x002362000c1e1900 */
[----:B------:R-:W-:Y:S01]  /*0120*/  HFMA2 R67, -RZ, RZ, 0, 5.9604644775390625e-08 ;  /* 0x00000001ff437431 */ /* 0x000fe200000001ff */
[----:B------:R-:W-:Y:S05]  /*0130*/  BRA `(.L_x_0) ;  /* 0x00000000000c7947 */ /* 0x000fea0003800000 */
.L_x_1:
[----:B------:R-:W1:Y:S01]  /*0140*/  LDCU UR6, c[0x0][0x880] ;  /* 0x00011000ff0677ac */ /* 0x000e620008000800 */
[----:B------:R-:W-:Y:S01]  /*0150*/  HFMA2 R67, -RZ, RZ, 0, 5.9604644775390625e-08 ;  /* 0x00000001ff437431 */ /* 0x000fe200000001ff */
[----:B-1----:R-:W-:-:S07]  /*0160*/  MOV R35, UR6 ;  /* 0x0000000600237c02 */ /* 0x002fce0008000f00 */
.L_x_0:
[----:B------:R-:W2:Y:S02]  /*0170*/  LDCU.64 UR6, c[0x0][0x8b0] ;  /* 0x00011600ff0677ac */ /* 0x000ea40008000a00 */
[----:B--2---:R-:W-:-:S04]  /*0180*/  UISETP.NE.U32.AND UP0, UPT, UR6, URZ, UPT ;  /* 0x000000ff0600728c */ /* 0x004fc8000bf05070 */
[----:B------:R-:W-:-:S09]  /*0190*/  UISETP.NE.AND.EX UP0, UPT, UR7, URZ, UPT, UP0 ;  /* 0x000000ff0700728c */ /* 0x000fd2000bf05300 */
[----:B------:R-:W-:Y:S05]  /*01a0*/  BRA.U UP0, `(.L_x_2) ;  /* 0x0000000100247547 */ /* 0x000fea000b800000 */
[----:B------:R-:W2:Y:S02]  /*01b0*/  LDCU.64 UR6, c[0x0][0x8a8] ;  /* 0x00011500ff0677ac */ /* 0x000ea40008000a00 */
[----:B--2---:R-:W-:-:S04]  /*01c0*/  UISETP.NE.U32.AND UP0, UPT, UR6, URZ, UPT ;  /* 0x000000ff0600728c */ /* 0x004fc8000bf05070 */
[----:B------:R-:W-:-:S09]  /*01d0*/  UISETP.NE.AND.EX UP0, UPT, UR7, URZ, UPT, UP0 ;  /* 0x000000ff0700728c */ /* 0x000fd2000bf05300 */
[----:B------:R-:W-:Y:S05]  /*01e0*/  BRA.U !UP0, `(.L_x_3) ;  /* 0x00000001080c7547 */ /* 0x000fea000b800000 */
[----:B------:R-:W2:Y:S02]  /*01f0*/  LDC.64 R32, c[0x0][0x8a8] ;  /* 0x00022a00ff207b82 */ /* 0x000ea40000000a00 */
[----:B--2---:R2:W5:Y:S01]  /*0200*/  LDG.E R32, desc[UR46][R32.64] ;  /* 0x0000002e20207981 */ /* 0x004562000c1e1900 */
[----:B------:R-:W-:Y:S05]  /*0210*/  BRA `(.L_x_2) ;  /* 0x0000000000087947 */ /* 0x000fea0003800000 */
.L_x_3:
[----:B------:R-:W2:Y:S02]  /*0220*/  LDCU UR6, c[0x0][0x8a0] ;  /* 0x00011400ff0677ac */ /* 0x000ea40008000800 */
[----:B--2---:R-:W-:Y:S02]  /*0230*/  MOV R32, UR6 ;  /* 0x0000000600207c02 */ /* 0x004fe40008000f00 */
.L_x_2:
[----:B------:R-:W-:Y:S01]  /*0240*/  IMAD.U32 R0, RZ, RZ, UR8 ;  /* 0x00000008ff007e24 */ /* 0x000fe2000f8e00ff */
[----:B------:R-:W-:Y:S04]  /*0250*/  BSSY.RECONVERGENT B0, `(.L_x_4) ;  /* 0x000000c000007945 */ /* 0x000fe80003800200 */
[C---:B------:R-:W-:Y:S02]  /*0260*/  ISETP.NE.OR P1, PT, R0.reuse, 0x1, !P5 ;  /* 0x000000010000780c */ /* 0x040fe40006f25670 */
[----:B------:R-:W-:-:S11]  /*0270*/  ISETP.NE.OR P0, PT, R0, 0x3, !P5 ;  /* 0x000000030000780c */ /* 0x000fd60006f05670 */
[----:B------:R-:W-:Y:S05]  /*0280*/  @P1 BRA `(.L_x_5) ;  /* 0x0000000000201947 */ /* 0x000fea0003800000 */
[----:B------:R-:W3:Y:S02]  /*0290*/  LDCU.64 UR6, c[0x0][0x348] ;  /* 0x00006900ff0677ac */ /* 0x000ee40008000a00 */
[----:B---3--:R-:W-:Y:S02]  /*02a0*/  UIADD3 UR10, UP1, UPT, UR6, 0x80, URZ ;  /* 0x00000080060a7890 */ /* 0x008fe4000ff3e0ff */
[----:B------:R-:W-:Y:S02]  /*02b0*/  UIADD3 UR6, UP0, UPT, UR6, 0x180, URZ ;  /* 0x0000018006067890 */ /* 0x000fe4000ff1e0ff */
[----:B------:R-:W-:Y:S02]  /*02c0*/  UIADD3.X UR11, UPT, UPT, URZ, UR7, URZ, UP1, !UPT ;  /* 0x00000007ff0b7290 */ /* 0x000fe40008ffe4ff */
[----:B------:R-:W-:-:S07]  /*02d0*/  UIADD3.X UR7, UPT, UPT, URZ, UR7, URZ, UP0, !UPT ;  /* 0x00000007ff077290 */ /* 0x000fce00087fe4ff */
[----:B------:R3:W-:Y:S02]  /*02e0*/  UTMACCTL.PF [UR10] ;  /* 0x000000000a0079b9 */ /* 0x0007e40008040000 */
[----:B------:R3:W-:Y:S02]  /*02f0*/  UTMACCTL.PF [UR6] ;  /* 0x00000000060079b9 */ /* 0x0007e40008040000 */
[----:B---3--:R-:W-:Y:S01]  /*0300*/  NOP ;  /* 0x0000000000007918 */ /* 0x008fe20000000000 */
.L_x_5:
[----:B------:R-:W-:Y:S05]  /*0310*/  BSYNC.RECONVERGENT B0 ;  /* 0x0000000000007941 */ /* 0x000fea0003800200 */
.L_x_4:
[----:B------:R-:W-:Y:S04]  /*0320*/  BSSY.RECONVERGENT B0, `(.L_x_6) ;  /* 0x000000a000007945 */ /* 0x000fe80003800200 */
        /* <DEDUP_REMOVED lines=9> */
.L_x_7:
[----:B------:R-:W-:Y:S05]  /*03c0*/  BSYNC.RECONVERGENT B0 ;  /* 0x0000000000007941 */ /* 0x000fea0003800200 */
.L_x_6:
[----:B------:R-:W3:Y:S01]  /*03d0*/  LDCU.64 UR6, c[0x0][0x888] ;  /* 0x00011100ff0677ac */ /* 0x000ee20008000a00 */
[----:B------:R-:W-:Y:S02]  /*03e0*/  UISETP.EQ.U32.AND UP1, UPT, UR4, URZ, UPT ;  /* 0x000000ff0400728c */ /* 0x000fe4000bf22070 */
[----:B------:R-:W-:Y:S02]  /*03f0*/  UPLOP3.LUT UP2, UPT, UPT, UPT, UPT, 0x80, 0x8 ;  /* 0x000000000008789c */ /* 0x000fe40003f4f070 */
[----:B---3--:R-:W-:-:S04]  /*0400*/  UISETP.NE.U32.AND UP0, UPT, UR6, URZ, UPT ;  /* 0x000000ff0600728c */ /* 0x008fc8000bf05070 */
[----:B------:R-:W-:-:S04]  /*0410*/  UISETP.NE.AND.EX UP0, UPT, UR7, URZ, UPT, UP0 ;  /* 0x000000ff0700728c */ /* 0x000fc8000bf05300 */
[----:B------:R-:W-:-:S04]  /*0420*/  UISETP.EQ.OR.EX UP3, UPT, UR5, URZ, !UP0, UP1 ;  /* 0x000000ff0500728c */ /* 0x000fc8000c762710 */
[----:B------:R-:W-:-:S05]  /*0430*/  UP2UR UR50, UPR, URZ, 0x8 ;  /* 0x00000008ff327883 */ /* 0x000fca0008000000 */
[----:B------:R-:W-:Y:S07]  /*0440*/  BRA.U !UP3, `(.L_x_8) ;  /* 0x000000010b207547 */ /* 0x000fee000b800000 */
[----:B------:R-:W-:Y:S01]  /*0450*/  UISETP.NE.U32.AND UP2, UPT, UR4, URZ, UPT ;  /* 0x000000ff0400728c */ /* 0x000fe2000bf45070 */
[----:B-----5:R-:W-:Y:S01]  /*0460*/  FSETP.NEU.AND P0, PT, R35, RZ, PT ;  /* 0x000000ff2300720b */ /* 0x020fe20003f0d000 */
[----:B------:R-:W-:Y:S02]  /*0470*/  USEL UR4, URZ, 0xffffffff, UP0 ;  /* 0xffffffffff047887 */ /* 0x000fe40008000000 */
[----:B------:R-:W-:-:S10]  /*0480*/  UISETP.NE.AND.EX UP2, UPT, UR5, URZ, UPT, UP2 ;  /* 0x000000ff0500728c */ /* 0x000fd4000bf45320 */
[----:B------:R-:W-:Y:S01]  /*0490*/  VOTEU.ANY UP1, P0 ;  /* 0x0000000000ff7886 */ /* 0x000fe20000020100 */
[----:B------:R-:W-:-:S04]  /*04a0*/  @!UP2 USEL UR4, URZ, 0xffffffff, UP1 ;  /* 0xffffffffff04a887 */ /* 0x000fc80008800000 */
[----:B------:R-:W-:-:S04]  /*04b0*/  ULOP3.LUT UR4, UR4, 0x1, URZ, 0xc0, !UPT ;  /* 0x0000000104047892 */ /* 0x000fc8000f8ec0ff */
[----:B------:R-:W-:-:S11]  /*04c0*/  UISETP.NE.U32.AND UP2, UPT, UR4, 0x1, UPT ;  /* 0x000000010400788c */ /* 0x000fd6000bf45070 */
.L_x_8:
[----:B-1----:R-:W1:Y:S01]  /*04d0*/  SHFL.IDX PT, R2, R72, RZ, 0x1f ;  /* 0x00001fff48027589 */ /* 0x002e6200000e0000 */
[----:B------:R-:W-:-:S04]  /*04e0*/  UISETP.NE.AND UP1, UPT, UR8, 0x2, UPT ;  /* 0x000000020800788c */ /* 0x000fc8000bf25270 */
[----:B------:R-:W-:Y:S01]  /*04f0*/  USEL UR6, URZ, 0x1, UP1 ;  /* 0x00000001ff067887 */ /* 0x000fe20008800000 */
[----:B-1----:R-:W-:-:S13]  /*0500*/  ISETP.NE.AND P0, PT, R2, RZ, PT ;  /* 0x000000ff0200720c */ /* 0x002fda0003f05270 */
[----:B------:R-:W-:Y:S05]  /*0510*/  @P0 BRA `(.L_x_9) ;  /* 0x0000000000400947 */ /* 0x000fea0003800000 */
[----:B------:R-:W1:Y:S01]  /*0520*/  S2UR UR5, SR_CgaCtaId ;  /* 0x00000000000579c3 */ /* 0x000e620000008800 */
[----:B------:R-:W-:Y:S01]  /*0530*/  UMOV UR7, 0x400 ;  /* 0x0000040000077882 */ /* 0x000fe20000000000 */
[----:B------:R-:W-:Y:S01]  /*0540*/  UMOV UR4, 0x1 ;  /* 0x0000000100047882 */ /* 0x000fe20000000000 */
[----:B------:R-:W-:Y:S01]  /*0550*/  ELECT P0, URZ, PT ;  /* 0x0000000000ff782f */ /* 0x000fe20003800000 */
[----:B------:R-:W-:-:S04]  /*0560*/  UIADD3 UR10, UPT, UPT, -UR4, 0x100000, URZ ;  /* 0x00100000040a7890 */ /* 0x000fc8000fffe1ff */
[----:B------:R-:W-:Y:S02]  /*0570*/  USHF.L.U32 UR11, UR10, 0xb, URZ ;  /* 0x0000000b0a0b7899 */ /* 0x000fe400080006ff */
[----:B------:R-:W-:Y:S02]  /*0580*/  USHF.L.U32 UR10, UR10, 0x1, URZ ;  /* 0x000000010a0a7899 */ /* 0x000fe400080006ff */
[----:B-1----:R-:W-:Y:S01]  /*0590*/  ULEA UR5, UR5, UR7, 0x18 ;  /* 0x0000000705057291 */ /* 0x002fe2000f8ec0ff */
[----:B------:R-:W1:Y:S11]  /*05a0*/  FENCE.VIEW.ASYNC.S ;  /* 0x00000000000073c6 */ /* 0x000e760000000000 */
[----:B-1----:R1:W3:Y:S01]  /*05b0*/  SYNCS.EXCH.64 URZ, [UR5], UR10 ;  /* 0x0000000a05ff75b2 */ /* 0x0022e20008000100 */
[----:B------:R1:W4:Y:S01]  /*05c0*/  SYNCS.EXCH.64 URZ, [UR5+0x18], UR10 ;  /* 0x0000180a05ff75b2 */ /* 0x0003220008000100 */
[----:B------:R1:W1:Y:S01]  /*05d0*/  SYNCS.EXCH.64 URZ, [UR5+0x8], UR10 ;  /* 0x0000080a05ff75b2 */ /* 0x0002620008000100 */
[----:B------:R1:W1:Y:S01]  /*05e0*/  SYNCS.EXCH.64 URZ, [UR5+0x20], UR10 ;  /* 0x0000200a05ff75b2 */ /* 0x0002620008000100 */
[----:B------:R1:W1:Y:S01]  /*05f0*/  SYNCS.EXCH.64 URZ, [UR5+0x10], UR10 ;  /* 0x0000100a05ff75b2 */ /* 0x0002620008000100 */
[----:B------:R1:W1:Y:S01]  /*0600*/  SYNCS.EXCH.64 URZ, [UR5+0x28], UR10 ;  /* 0x0000280a05ff75b2 */ /* 0x0002620008000100 */
[----:B------:R-:W-:Y:S01]  /*0610*/  NOP ;  /* 0x0000000000007918 */ /* 0x000fe20000000000 */
.L_x_9:
[----:B------:R-:W2:Y:S01]  /*0620*/  SHFL.IDX PT, R2, R72, RZ, 0x1f ;  /* 0x00001fff48027589 */ /* 0x000ea200000e0000 */
[----:B------:R-:W-:Y:S01]  /*0630*/  NOP ;  /* 0x0000000000007918 */ /* 0x000fe20000000000 */
[----:B--2---:R-:W-:-:S13]  /*0640*/  ISETP.NE.AND P0, PT, R2, 0x1, PT ;  /* 0x000000010200780c */ /* 0x004fda0003f05270 */
[----:B------:R-:W-:Y:S05]  /*0650*/  @P0 BRA `(.L_x_10) ;  /* 0x0000000000580947 */ /* 0x000fea0003800000 */
[----:B------:R-:W2:Y:S01]  /*0660*/  S2UR UR7, SR_CgaCtaId ;  /* 0x00000000000779c3 */ /* 0x000ea20000008800 */
[----:B------:R-:W-:Y:S01]  /*0670*/  UMOV UR9, 0x400 ;  /* 0x0000040000097882 */ /* 0x000fe20000000000 */
[----:B-1----:R-:W-:Y:S01]  /*0680*/  UMOV UR5, 0x20 ;  /* 0x0000002000057882 */ /* 0x002fe20000000000 */
[----:B------:R-:W-:Y:S01]  /*0690*/  UMOV UR4, 0x80 ;  /* 0x0000008000047882 */ /* 0x000fe20000000000 */
[----:B------:R-:W-:-:S04]  /*06a0*/  UIADD3 UR10, UPT, UPT, -UR5, 0x100000, URZ ;  /* 0x00100000050a7890 */ /* 0x000fc8000fffe1ff */
[----:B------:R-:W-:Y:S02]  /*06b0*/  USHF.L.U32 UR11, UR10, 0xb, URZ ;  /* 0x0000000b0a0b7899 */ /* 0x000fe400080006ff */
[----:B------:R-:W-:Y:S02]  /*06c0*/  USHF.L.U32 UR10, UR10, 0x1, URZ ;  /* 0x000000010a0a7899 */ /* 0x000fe400080006ff */
[----:B------:R-:W-:-:S04]  /*06d0*/  UIADD3 UR4, UPT, UPT, -UR4, 0x100000, URZ ;  /* 0x0010000004047890 */ /* 0x000fc8000fffe1ff */
[----:B------:R-:W-:Y:S02]  /*06e0*/  USHF.L.U32 UR5, UR4, 0xb, URZ ;  /* 0x0000000b04057899 */ /* 0x000fe400080006ff */
[----:B------:R-:W-:Y:S01]  /*06f0*/  USHF.L.U32 UR4, UR4, 0x1, URZ ;  /* 0x0000000104047899 */ /* 0x000fe200080006ff */
[----:B------:R-:W-:Y:S01]  /*0700*/  ELECT P0, URZ, PT ;  /* 0x0000000000ff782f */ /* 0x000fe20003800000 */
[----:B--2---:R-:W-:Y:S01]  /*0710*/  ULEA UR7, UR7, UR9, 0x18 ;  /* 0x0000000907077291 */ /* 0x004fe2000f8ec0ff */
[----:B------:R-:W1:Y:S11]  /*0720*/  FENCE.VIEW.ASYNC.S ;  /* 0x00000000000073c6 */ /* 0x000e760000000000 */
[----:B-1----:R2:W1:Y:S01]  /*0730*/  SYNCS.EXCH.64 URZ, [UR7+0x30], UR10 ;  /* 0x0000300a07ff75b2 */ /* 0x0024620008000100 */
[----:B------:R2:W1:Y:S01]  /*0740*/  SYNCS.EXCH.64 URZ, [UR7+0x50], UR4 ;  /* 0x0000500407ff75b2 */ /* 0x0004620008000100 */
[----:B------:R2:W1:Y:S01]  /*0750*/  SYNCS.EXCH.64 URZ, [UR7+0x38], UR10 ;  /* 0x0000380a07ff75b2 */ /* 0x0004620008000100 */
[----:B------:R2:W1:Y:S01]  /*0760*/  SYNCS.EXCH.64 URZ, [UR7+0x58], UR4 ;  /* 0x0000580407ff75b2 */ /* 0x0004620008000100 */
[----:B------:R2:W1:Y:S01]  /*0770*/  SYNCS.EXCH.64 URZ, [UR7+0x40], UR10 ;  /* 0x0000400a07ff75b2 */ /* 0x0004620008000100 */
[----:B------:R2:W1:Y:S01]  /*0780*/  SYNCS.EXCH.64 URZ, [UR7+0x60], UR4 ;  /* 0x0000600407ff75b2 */ /* 0x0004620008000100 */
[----:B------:R2:W1:Y:S01]  /*0790*/  SYNCS.EXCH.64 URZ, [UR7+0x48], UR10 ;  /* 0x0000480a07ff75b2 */ /* 0x0004620008000100 */
[----:B------:R2:W1:Y:S02]  /*07a0*/  SYNCS.EXCH.64 URZ, [UR7+0x68], UR4 ;  /* 0x0000680407ff75b2 */ /* 0x0004640008000100 */
[----:B--2---:R-:W-:Y:S01]  /*07b0*/  NOP ;  /* 0x0000000000007918 */ /* 0x004fe20000000000 */
.L_x_10:
[----:B------:R-:W2:Y:S01]  /*07c0*/  SHFL.IDX PT, R2, R72, RZ, 0x1f ;  /* 0x00001fff48027589 */ /* 0x000ea200000e0000 */
[----:B------:R-:W-:Y:S01]  /*07d0*/  NOP ;  /* 0x0000000000007918 */ /* 0x000fe20000000000 */
[----:B--2---:R-:W-:-:S13]  /*07e0*/  ISETP.NE.AND P0, PT, R2, 0x3, PT ;  /* 0x000000030200780c */ /* 0x004fda0003f05270 */
[----:B------:R-:W-:Y:S05]  /*07f0*/  @P0 BRA `(.L_x_11) ;  /* 0x0000000000300947 */ /* 0x000fea0003800000 */
[----:B-1----:R-:W1:Y:S01]  /*0800*/  S2UR UR5, SR_CgaCtaId ;  /* 0x00000000000579c3 */ /* 0x002e620000008800 */
        /* <DEDUP_REMOVED lines=8> */
[----:B-1----:R2:W1:Y:S01]  /*0890*/  SYNCS.EXCH.64 URZ, [UR5+0x70], UR10 ;  /* 0x0000700a05ff75b2 */ /* 0x0024620008000100 */
[----:B------:R2:W1:Y:S02]  /*08a0*/  SYNCS.EXCH.64 URZ, [UR5+0x78], UR10 ;  /* 0x0000780a05ff75b2 */ /* 0x0004640008000100 */
[----:B--2---:R-:W-:Y:S01]  /*08b0*/  NOP ;  /* 0x0000000000007918 */ /* 0x004fe20000000000 */
.L_x_11:
[----:B------:R-:W2:Y:S01]  /*08c0*/  SHFL.IDX PT, R2, R72, RZ, 0x1f ;  /* 0x00001fff48027589 */ /* 0x000ea200000e0000 */
[----:B------:R-:W-:Y:S01]  /*08d0*/  NOP ;  /* 0x0000000000007918 */ /* 0x000fe20000000000 */
[----:B--2---:R-:W-:-:S13]  /*08e0*/  ISETP.NE.AND P0, PT, R2, 0x4, PT ;  /* 0x000000040200780c */ /* 0x004fda0003f05270 */
[----:B------:R-:W-:Y:S05]  /*08f0*/  @P0 BRA `(.L_x_12) ;  /* 0x00000000004c0947 */ /* 0x000fea0003800000 */
[----:B-1----:R-:W1:Y:S01]  /*0900*/  S2UR UR5, SR_CgaCtaId ;  /* 0x00000000000579c3 */ /* 0x002e620000008800 */
[----:B------:R-:W-:Y:S01]  /*0910*/  UMOV UR9, 0x100 ;  /* 0x0000010000097882 */ /* 0x000fe20000000000 */
[----:B------:R-:W-:Y:S01]  /*0920*/  UMOV UR7, 0x400 ;  /* 0x0000040000077882 */ /* 0x000fe20000000000 */
[----:B------:R-:W-:Y:S01]  /*0930*/  USEL UR9, UR9, 0xe0, UP2 ;  /* 0x000000e009097887 */ /* 0x000fe20009000000 */
[----:B------:R-:W-:Y:S01]  /*0940*/  UMOV UR4, 0x1 ;  /* 0x0000000100047882 */ /* 0x000fe20000000000 */
[----:B------:R-:W-:Y:S01]  /*0950*/  ELECT P0, URZ, PT ;  /* 0x0000000000ff782f */ /* 0x000fe20003800000 */
[----:B------:R-:W-:-:S04]  /*0960*/  UIADD3 UR10, UPT, UPT, -UR4, 0x100000, URZ ;  /* 0x00100000040a7890 */ /* 0x000fc8000fffe1ff */
[----:B------:R-:W-:Y:S02]  /*0970*/  USHF.L.U32 UR11, UR10, 0xb, URZ ;  /* 0x0000000b0a0b7899 */ /* 0x000fe400080006ff */
[----:B------:R-:W-:Y:S02]  /*0980*/  USHF.L.U32 UR10, UR10, 0x1, URZ ;  /* 0x000000010a0a7899 */ /* 0x000fe400080006ff */
[----:B------:R-:W-:-:S04]  /*0990*/  UIADD3 UR12, UPT, UPT, -UR9, 0x100000, URZ ;  /* 0x00100000090c7890 */ /* 0x000fc8000fffe1ff */
[----:B------:R-:W-:Y:S02]  /*09a0*/  USHF.L.U32 UR13, UR12, 0xb, URZ ;  /* 0x0000000b0c0d7899 */ /* 0x000fe400080006ff */
[----:B------:R-:W-:Y:S02]  /*09b0*/  USHF.L.U32 UR12, UR12, 0x1, URZ ;  /* 0x000000010c0c7899 */ /* 0x000fe400080006ff */
[----:B-1----:R-:W-:Y:S01]  /*09c0*/  ULEA UR5, UR5, UR7, 0x18 ;  /* 0x0000000705057291 */ /* 0x002fe2000f8ec0ff */
[----:B------:R-:W1:Y:S11]  /*09d0*/  FENCE.VIEW.ASYNC.S ;  /* 0x00000000000073c6 */ /* 0x000e760000000000 */
[----:B-1----:R2:W1:Y:S01]  /*09e0*/  SYNCS.EXCH.64 URZ, [UR5+0x80], UR10 ;  /* 0x0000800a05ff75b2 */ /* 0x0024620008000100 */
[----:B------:R2:W1:Y:S01]  /*09f0*/  SYNCS.EXCH.64 URZ, [UR5+0x90], UR12 ;  /* 0x0000900c05ff75b2 */ /* 0x0004620008000100 */
[----:B------:R2:W1:Y:S01]  /*0a00*/  SYNCS.EXCH.64 URZ, [UR5+0x88], UR10 ;  /* 0x0000880a05ff75b2 */ /* 0x0004620008000100 */
[----:B------:R2:W1:Y:S02]  /*0a10*/  SYNCS.EXCH.64 URZ, [UR5+0x98], UR12 ;  /* 0x0000980c05ff75b2 */ /* 0x0004640008000100 */
[----:B--2---:R-:W-:Y:S01]  /*0a20*/  NOP ;  /* 0x0000000000007918 */ /* 0x004fe20000000000 */
.L_x_12:
        /* <DEDUP_REMOVED lines=26> */
.L_x_13:
        /* <DEDUP_REMOVED lines=18> */
.L_x_14:
[----:B-1----:R-:W1:Y:S01]  /*0cf0*/  S2UR UR5, SR_CTAID.X ;  /* 0x00000000000579c3 */ /* 0x002e620000002500 */
[----:B------:R-:W-:-:S05]  /*0d00*/  CS2R.32 R68, SR_CgaSize ;  /* 0x0000000000447805 */ /* 0x000fca0000008a00 */
[----:B------:R-:W-:-:S05]  /*0d10*/  IMAD R68, R68, -0xa0, RZ ;  /* 0xffffff6044447824 */ /* 0x000fca00078e02ff */
[----:B------:R-:W-:-:S14]  /*0d20*/  R2UR UR9, R68 ;  /* 0x00000000440972ca */ /* 0x000fdc00000e0000 */
[----:B------:R-:W2:Y:S01]  /*0d30*/  LDCU UR9, c[0x0][UR9+0x2b0] ;  /* 0x00005600090977ac */ /* 0x000ea20008000800 */
[----:B------:R-:W-:Y:S01]  /*0d40*/  NOP ;  /* 0x0000000000007918 */ /* 0x000fe20000000000 */
[----:B------:R-:W-:-:S05]  /*0d50*/  CS2R.32 R68, SR_CgaSize ;  /* 0x0000000000447805 */ /* 0x000fca0000008a00 */
[----:B------:R-:W-:-:S05]  /*0d60*/  IMAD R68, R68, -0xa0, RZ ;  /* 0xffffff6044447824 */ /* 0x000fca00078e02ff */
[----:B------:R-:W-:-:S14]  /*0d70*/  R2UR UR7, R68 ;  /* 0x00000000440772ca */ /* 0x000fdc00000e0000 */
[----:B------:R-:W3:Y:S01]  /*0d80*/  LDCU UR7, c[0x0][UR7+0x2b4] ;  /* 0x00005680070777ac */ /* 0x000ee20008000800 */
[----:B------:R-:W4:Y:S08]  /*0d90*/  S2UR UR4, SR_CTAID.Y ;  /* 0x00000000000479c3 */ /* 0x000f300000002600 */
[----:B------:R-:W3:Y:S01]  /*0da0*/  LDC R9, c[0x0][0xb24] ;  /* 0x0002c900ff097b82 */ /* 0x000ee20000000800 */
[----:B-1----:R-:W-:-:S02]  /*0db0*/  I2FP.F32.U32 R4, UR5 ;  /* 0x0000000500047c45 */ /* 0x002fc40008201000 */
[----:B------:R-:W-:-:S05]  /*0dc0*/  CS2R.32 R5, SR_CgaSize ;  /* 0x0000000000057805 */ /* 0x000fca0000008a00 */
[----:B------:R-:W-:-:S06]  /*0dd0*/  IMAD R5, R5, -0xa0, RZ ;  /* 0xffffff6005057824 */ /* 0x000fcc00078e02ff */
[----:B------:R-:W1:Y:S01]  /*0de0*/  LDC R5, c[0x0][R5+0x2a0] ;  /* 0x0000a80005057b82 */ /* 0x000e620000000800 */
[----:B------:R-:W-:Y:S01]  /*0df0*/  MOV R21, UR5 ;  /* 0x0000000500157c02 */ /* 0x000fe20008000f00 */
[----:B--2---:R-:W-:Y:S01]  /*0e00*/  FMUL R4, R4, UR9 ;  /* 0x0000000904047c20 */ /* 0x004fe20008400000 */
[----:B----4-:R-:W-:Y:S02]  /*0e10*/  I2FP.F32.U32 R2, UR4 ;  /* 0x0000000400027c45 */ /* 0x010fe40008201000 */
[----:B------:R-:W-:-:S05]  /*0e20*/  CS2R.32 R3, SR_CgaSize ;  /* 0x0000000000037805 */ /* 0x000fca0000008a00 */
[----:B------:R-:W-:-:S06]  /*0e30*/  IMAD R3, R3, -0xa0, RZ ;  /* 0xffffff6003037824 */ /* 0x000fcc00078e02ff */
[----:B------:R-:W2:Y:S01]  /*0e40*/  LDC R3, c[0x0][R3+0x2a4] ;  /* 0x0000a90003037b82 */ /* 0x000ea20000000800 */
[----:B------:R-:W4:Y:S01]  /*0e50*/  F2I.U32.TRUNC.NTZ R68, R4 ;  /* 0x0000000400447305 */ /* 0x000f22000020f000 */
[----:B------:R-:W-:Y:S01]  /*0e60*/  MOV R20, UR4 ;  /* 0x0000000400147c02 */ /* 0x000fe20008000f00 */
[----:B---3--:R-:W-:-:S05]  /*0e70*/  FMUL R2, R2, UR7 ;  /* 0x0000000702027c20 */ /* 0x008fca0008400000 */
[----:B------:R-:W-:Y:S01]  /*0e80*/  BAR.SYNC.DEFER_BLOCKING 0x0 ;  /* 0x0000000000007b1d */ /* 0x000fe20000010000 */
[----:B------:R-:W-:-:S05]  /*0e90*/  ISETP.GE.AND P0, PT, R9, 0x1, PT ;  /* 0x000000010900780c */ /* 0x000fca0003f06270 */
[----:B------:R-:W3:Y:S02]  /*0ea0*/  F2I.U32.TRUNC.NTZ R66, R2 ;  /* 0x0000000200427305 */ /* 0x000ee4000020f000 */
[----:B------:R-:W2:Y:S01]  /*0eb0*/  S2UR UR36, SR_CTAID.Z ;  /* 0x00000000002479c3 */ /* 0x000ea20000002700 */
[----:B----4-:R-:W-:-:S05]  /*0ec0*/  IADD3 R68, PT, PT, -R68, RZ, RZ ;  /* 0x000000ff44447210 */ /* 0x010fca0007ffe1ff */
[----:B-1----:R-:W-:Y:S01]  /*0ed0*/  IMAD R68, R5, R68, UR5 ;  /* 0x0000000505447e24 */ /* 0x002fe2000f8e0244 */
[----:B---3--:R-:W-:-:S05]  /*0ee0*/  IADD3 R66, PT, PT, -R66, RZ, RZ ;  /* 0x000000ff42427210 */ /* 0x008fca0007ffe1ff */
[----:B--2---:R-:W-:Y:S01]  /*0ef0*/  IMAD R66, R3, R66, UR4 ;  /* 0x0000000403427e24 */ /* 0x004fe2000f8e0242 */
[----:B------:R-:W-:Y:S06]  /*0f00*/  @!P0 BRA `(.L_x_15) ;  /* 0x0000000000b88947 */ /* 0x000fec0003800000 */
[----:B------:R-:W1:Y:S01]  /*0f10*/  LDC.64 R4, c[0x0][0xb18] ;  /* 0x0002c600ff047b82 */ /* 0x000e620000000a00 */
[----:B------:R-:W-:-:S07]  /*0f20*/  ISETP.NE.AND P0, PT, R9, 0x1, PT ;  /* 0x000000010900780c */ /* 0x000fce0003f05270 */
[----:B------:R-:W2:Y:S08]  /*0f30*/  LDC R10, c[0x0][0xb0c] ;  /* 0x0002c300ff0a7b82 */ /* 0x000eb00000000800 */
[----:B------:R-:W3:Y:S08]  /*0f40*/  LDC R11, c[0x0][0x370] ;  /* 0x0000dc00ff0b7b82 */ /* 0x000ef00000000800 */
[----:B------:R-:W4:Y:S01]  /*0f50*/  LDC R12, c[0x0][0x374] ;  /* 0x0000dd00ff0c7b82 */ /* 0x000f220000000800 */
[----:B-1----:R-:W-:-:S07]  /*0f60*/  ISETP.NE.AND P1, PT, R4, 0x1, PT ;  /* 0x000000010400780c */ /* 0x002fce0003f25270 */
[----:B------:R-:W3:Y:S01]  /*0f70*/  LDC.64 R6, c[0x0][0xb10] ;  /* 0x0002c400ff067b82 */ /* 0x000ee20000000a00 */
[----:B--2---:R-:W-:-:S07]  /*0f80*/  ISETP.NE.AND P2, PT, R10, 0x1, PT ;  /* 0x000000010a00780c */ /* 0x004fce0003f45270 */
[----:B------:R-:W1:Y:S08]  /*0f90*/  LDC R8, c[0x0][0xb20] ;  /* 0x0002c800ff087b82 */ /* 0x000e700000000800 */
[----:B------:R-:W2:Y:S01]  /*0fa0*/  LDC.64 R2, c[0x0][0xb28] ;  /* 0x0002ca00ff027b82 */ /* 0x000ea20000000a00 */
[----:B----4-:R-:W-:-:S04]  /*0fb0*/  IMAD.HI.U32 R13, R12, R5, RZ ;  /* 0x000000050c0d7227 */ /* 0x010fc800078e00ff */
[----:B------:R-:W-:-:S04]  /*0fc0*/  IMAD.HI.U32 R5, R20, R5, RZ ;  /* 0x0000000514057227 */ /* 0x000fc800078e00ff */
[----:B---3--:R-:W-:-:S04]  /*0fd0*/  IMAD.HI.U32 R14, R11, R6, RZ ;  /* 0x000000060b0e7227 */ /* 0x008fc800078e00ff */
[C---:B------:R-:W-:Y:S01]  /*0fe0*/  IMAD.HI.U32 R16, R21.reuse, R6, RZ ;  /* 0x0000000615107227 */ /* 0x040fe200078e00ff */
[-C--:B------:R-:W-:Y:S02]  /*0ff0*/  @P2 SHF.R.U32.HI R11, RZ, R7.reuse, R14 ;  /* 0x00000007ff0b2219 */ /* 0x080fe4000001160e */
[-C--:B-1----:R-:W-:Y:S02]  /*1000*/  @P1 SHF.R.U32.HI R12, RZ, R8.reuse, R13 ;  /* 0x00000008ff0c1219 */ /* 0x082fe4000001160d */
[----:B------:R-:W-:Y:S02]  /*1010*/  SHF.R.U32.HI R5, RZ, R8, R5 ;  /* 0x00000008ff057219 */ /* 0x000fe40000011605 */
[----:B------:R-:W-:Y:S02]  /*1020*/  SHF.R.U32.HI R16, RZ, R7, R16 ;  /* 0x00000007ff107219 */ /* 0x000fe40000011610 */
[----:B------:R-:W-:Y:S01]  /*1030*/  SEL R5, R20, R5, !P1 ;  /* 0x0000000514057207 */ /* 0x000fe20004800000 */
[----:B--2---:R-:W-:Y:S01]  /*1040*/  IMAD.HI.U32 R14, R12, R2, RZ ;  /* 0x000000020c0e7227 */ /* 0x004fe200078e00ff */
[----:B------:R-:W-:-:S02]  /*1050*/  SEL R7, R21, R16, !P2 ;  /* 0x0000001015077207 */ /* 0x000fc40005000000 */
[----:B------:R-:W-:Y:S01]  /*1060*/  IADD3 R13, PT, PT, -R5, RZ, RZ ;  /* 0x000000ff050d7210 */ /* 0x000fe20007ffe1ff */
[----:B------:R-:W-:Y:S01]  /*1070*/  IMAD.HI.U32 R6, R11, R2, RZ ;  /* 0x000000020b067227 */ /* 0x000fe200078e00ff */
[----:B------:R-:W-:-:S03]  /*1080*/  @P0 SHF.R.U32.HI R12, RZ, R3, R14 ;  /* 0x00000003ff0c0219 */ /* 0x000fc6000001160e */
[----:B------:R-:W-:Y:S01]  /*1090*/  IMAD R13, R4, R13, R20 ;  /* 0x0000000d040d7224 */ /* 0x000fe200078e0214 */
[----:B------:R-:W-:Y:S01]  /*10a0*/  @P0 SHF.R.U32.HI R11, RZ, R3, R6 ;  /* 0x00000003ff0b0219 */ /* 0x000fe20000011606 */
[----:B------:R-:W-:-:S04]  /*10b0*/  IMAD R12, R12, R9, RZ ;  /* 0x000000090c0c7224 */ /* 0x000fc800078e02ff */
[----:B------:R-:W-:Y:S01]  /*10c0*/  IMAD R6, R11, R9, RZ ;  /* 0x000000090b067224 */ /* 0x000fe200078e02ff */
[----:B------:R-:W-:-:S04]  /*10d0*/  ISETP.GE.AND P1, PT, R5, R12, PT ;  /* 0x0000000c0500720c */ /* 0x000fc80003f26270 */
[----:B------:R-:W-:Y:S01]  /*10e0*/  ISETP.GE.OR P1, PT, R7, R6, P1 ;  /* 0x000000060700720c */ /* 0x000fe20000f26670 */
[----:B------:R-:W-:-:S05]  /*10f0*/  IMAD.HI.U32 R6, R5, R2, RZ ;  /* 0x0000000205067227 */ /* 0x000fca00078e00ff */
[----:B------:R-:W-:-:S04]  /*1100*/  SHF.R.U32.HI R6, RZ, R3, R6 ;  /* 0x00000003ff067219 */ /* 0x000fc80000011606 */
[----:B------:R-:W-:-:S03]  /*1110*/  SEL R6, R5, R6, !P0 ;  /* 0x0000000605067207 */ /* 0x000fc60004000000 */
[----:B------:R-:W-:Y:S01]  /*1120*/  @!P1 IMAD.HI.U32 R8, R7, R2, RZ ;  /* 0x0000000207089227 */ /* 0x000fe200078e00ff */
[----:B------:R-:W-:-:S04]  /*1130*/  IADD3 R2, PT, PT, -R6, RZ, RZ ;  /* 0x000000ff06027210 */ /* 0x000fc80007ffe1ff */
[----:B------:R-:W-:Y:S01]  /*1140*/  @!P1 SHF.R.U32.HI R8, RZ, R3, R8 ;  /* 0x00000003ff089219 */ /* 0x000fe20000011608 */
[----:B------:R-:W-:-:S03]  /*1150*/  IMAD R2, R9, R2, R5 ;  /* 0x0000000209027224 */ /* 0x000fc600078e0205 */
[----:B------:R-:W-:-:S05]  /*1160*/  @!P1 SEL R3, R7, R8, !P0 ;  /* 0x0000000807039207 */ /* 0x000fca0004000000 */
[--C-:B------:R-:W-:Y:S02]  /*1170*/  @!P1 IMAD.IADD R6, R6, 0x1, -R3.reuse ;  /* 0x0000000106069824 */ /* 0x100fe400078e0a03 */
[----:B------:R-:W-:Y:S01]  /*1180*/  @!P1 IMAD R3, R2, R11, R3 ;  /* 0x0000000b02039224 */ /* 0x000fe200078e0203 */
[----:B------:R-:W-:Y:S01]  /*1190*/  IADD3 R2, PT, PT, -R7, RZ, RZ ;  /* 0x000000ff07027210 */ /* 0x000fe20007ffe1ff */
[----:B------:R-:W-:Y:S02]  /*11a0*/  @!P1 IMAD R5, R6, R9, R7 ;  /* 0x0000000906059224 */ /* 0x000fe400078e0207 */
[----:B------:R-:W-:Y:S02]  /*11b0*/  @!P1 IMAD.MOV.U32 R7, RZ, RZ, R3 ;  /* 0x000000ffff079224 */ /* 0x000fe400078e0003 */
[----:B------:R-:W-:Y:S02]  /*11c0*/  IMAD R2, R10, R2, R21 ;  /* 0x000000020a027224 */ /* 0x000fe400078e0215 */
[----:B------:R-:W-:-:S02]  /*11d0*/  IMAD R20, R5, R4, R13 ;  /* 0x0000000405147224 */ /* 0x000fc400078e020d */
[----:B------:R-:W-:Y:S02]  /*11e0*/  IMAD R21, R7, R10, R2 ;  /* 0x0000000a07157224 */ /* 0x000fe400078e0202 */
.L_x_15:
[----:B------:R-:W1:Y:S01]  /*11f0*/  LDCU UR4, c[0x0][0xb30] ;  /* 0x00016600ff0477ac */ /* 0x000e620008000800 */
[----:B------:R-:W2:Y:S08]  /*1200*/  S2UR UR37, SR_CgaCtaId ;  /* 0x00000000002579c3 */ /* 0x000eb00000008800 */
[----:B------:R-:W3:Y:S01]  /*1210*/  LDC R26, c[0x0][0xb24] ;  /* 0x0002c900ff1a7b82 */ /* 0x000ee20000000800 */
[----:B-1----:R-:W-:-:S09]  /*1220*/  UISETP.NE.AND UP1, UPT, UR4, 0x1, UPT ;  /* 0x000000010400788c */ /* 0x002fd2000bf25270 */
[----:B--2---:R-:W-:Y:S05]  /*1230*/  BRA.U UP1, `(.L_x_16) ;  /* 0x0000000101407547 */ /* 0x004fea000b800000 */
[----:B------:R-:W1:Y:S08]  /*1240*/  LDC.64 R4, c[0x0][0xb10] ;  /* 0x0002c400ff047b82 */ /* 0x000e700000000a00 */
[----:B------:R-:W2:Y:S08]  /*1250*/  LDC.64 R2, c[0x0][0xb18] ;  /* 0x0002c600ff027b82 */ /* 0x000eb00000000a00 */
[----:B------:R-:W4:Y:S08]  /*1260*/  LDC R6, c[0x0][0xb20] ;  /* 0x0002c800ff067b82 */ /* 0x000f300000000800 */
[----:B------:R-:W3:Y:S01]  /*1270*/  LDC R8, c[0x0][0xb0c] ;  /* 0x0002c300ff087b82 */ /* 0x000ee20000000800 */
[----:B-1----:R-:W-:-:S05]  /*1280*/  IMAD.HI.U32 R4, R21, R4, RZ ;  /* 0x0000000415047227 */ /* 0x002fca00078e00ff */
[----:B------:R-:W-:Y:S01]  /*1290*/  SHF.R.U32.HI R4, RZ, R5, R4 ;  /* 0x00000005ff047219 */ /* 0x000fe20000011604 */
[----:B--2---:R-:W-:Y:S01]  /*12a0*/  IMAD.HI.U32 R3, R20, R3, RZ ;  /* 0x0000000314037227 */ /* 0x004fe200078e00ff */
[----:B------:R-:W-:-:S04]  /*12b0*/  ISETP.NE.AND P0, PT, R2, 0x1, PT ;  /* 0x000000010200780c */ /* 0x000fc80003f05270 */
[----:B----4-:R-:W-:-:S04]  /*12c0*/  SHF.R.U32.HI R3, RZ, R6, R3 ;  /* 0x00000006ff037219 */ /* 0x010fc80000011603 */
[----:B------:R-:W-:Y:S02]  /*12d0*/  SEL R3, R20, R3, !P0 ;  /* 0x0000000314037207 */ /* 0x000fe40004000000 */
[----:B---3--:R-:W-:-:S04]  /*12e0*/  ISETP.NE.AND P1, PT, R8, 0x1, PT ;  /* 0x000000010800780c */ /* 0x008fc80003f25270 */
[----:B------:R-:W-:-:S05]  /*12f0*/  SEL R4, R21, R4, !P1 ;  /* 0x0000000415047207 */ /* 0x000fca0004800000 */
[----:B------:R-:W-:Y:S02]  /*1300*/  IMAD.IADD R5, R3, 0x1, -R4 ;  /* 0x0000000103057824 */ /* 0x000fe400078e0a04 */
[----:B------:R-:W-:Y:S02]  /*1310*/  IMAD.IADD R3, R4, 0x1, -R3 ;  /* 0x0000000104037824 */ /* 0x000fe400078e0a03 */
[----:B------:R-:W-:Y:S02]  /*1320*/  IMAD R21, R5, R8, R21 ;  /* 0x0000000805157224 */ /* 0x000fe400078e0215 */
[----:B------:R-:W-:-:S07]  /*1330*/  IMAD R20, R3, R2, R20 ;  /* 0x0000000203147224 */ /* 0x000fce00078e0214 */
.L_x_16:
[----:B------:R-:W-:Y:S01]  /*1340*/  BAR.SYNC.DEFER_BLOCKING 0x0 ;  /* 0x0000000000007b1d */ /* 0x000fe20000010000 */
[----:B------:R-:W-:Y:S01]  /*1350*/  UISETP.NE.AND UP1, UPT, UR8, 0x2, UPT ;  /* 0x000000020800788c */ /* 0x000fe2000bf25270 */
[----:B------:R-:W-:Y:S02]  /*1360*/  ISETP.NE.OR P5, PT, R0, 0x2, !P5 ;  /* 0x000000020000780c */ /* 0x000fe40006fa5670 */
[----:B------:R-:W-:-:S06]  /*1370*/  LOP3.LUT R2, R80, 0x1f, RZ, 0xc0, !PT ;  /* 0x0000001f50027812 */ /* 0x000fcc00078ec0ff */
[----:B------:R-:W-:Y:S05]  /*1380*/  BRA.U UP1, `(.L_x_17) ;  /* 0x0000001101347547 */ /* 0x000fea000b800000 */
[----:B------:R-:W1:Y:S01]  /*1390*/  LDCU UR13, c[0x0][0x38c] ;  /* 0x00007180ff0d77ac */ /* 0x000e620008000800 */
[----:B------:R-:W2:Y:S01]  /*13a0*/  LDC R9, c[0x0][0x370] ;  /* 0x0000dc00ff097b82 */ /* 0x000ea20000000800 */
[----:B------:R-:W-:Y:S01]  /*13b0*/  PLOP3.LUT P1, PT, PT, PT, UP2, 0x80, 0x8 ;  /* 0x000000000008781c */ /* 0x000fe20003f2f028 */
[----:B------:R-:W-:Y:S01]  /*13c0*/  HFMA2 R12, -RZ, RZ, 0, 0 ;  /* 0x00000000ff0c7431 */ /* 0x000fe200000001ff */
[----:B------:R-:W-:Y:S01]  /*13d0*/  ISETP.EQ.OR P4, PT, R2, RZ, P5 ;  /* 0x000000ff0200720c */ /* 0x000fe20002f82670 */
[----:B------:R-:W-:Y:S01]  /*13e0*/  IMAD.MOV.U32 R15, RZ, RZ, 0x1 ;  /* 0x00000001ff0f7424 */ /* 0x000fe200078e00ff */
[----:B------:R-:W-:Y:S01]  /*13f0*/  PLOP3.LUT P1, PT, P1, PT, PT, 0x8, 0x80 ;  /* 0x000000000080781c */ /* 0x000fe20000f2e170 */
[----:B------:R-:W-:Y:S01]  /*1400*/  IMAD.MOV.U32 R14, RZ, RZ, RZ ;  /* 0x000000ffff0e7224 */ /* 0x000fe200078e00ff */
[----:B------:R-:W-:Y:S01]  /*1410*/  MOV R8, 0x1 ;  /* 0x0000000100087802 */ /* 0x000fe20000000f00 */
[----:B------:R-:W4:Y:S01]  /*1420*/  LDC R0, c[0x0][0x374] ;  /* 0x0000dd00ff007b82 */ /* 0x000f220000000800 */
[----:B------:R-:W-:Y:S01]  /*1430*/  IMAD.MOV.U32 R10, RZ, RZ, RZ ;  /* 0x000000ffff0a7224 */ /* 0x000fe200078e00ff */
[----:B------:R-:W2:Y:S01]  /*1440*/  LDCU.64 UR22, c[0x0][0x348] ;  /* 0x00006900ff1677ac */ /* 0x000ea20008000a00 */
[----:B------:R-:W-:Y:S01]  /*1450*/  UMOV UR6, URZ ;  /* 0x000000ff00067c82 */ /* 0x000fe20008000000 */
[----:B-1----:R-:W-:-:S04]  /*1460*/  UIADD3 UR5, UPT, UPT, UR13, 0x1f, URZ ;  /* 0x0000001f0d057890 */ /* 0x002fc8000fffe0ff */
[----:B------:R-:W-:-:S04]  /*1470*/  USHF.R.S32.HI UR4, URZ, 0x1f, UR5 ;  /* 0x0000001fff047899 */ /* 0x000fc80008011405 */
[----:B------:R-:W-:-:S04]  /*1480*/  ULEA.HI UR4, UR4, UR5, URZ, 0x5 ;  /* 0x0000000504047291 */ /* 0x000fc8000f8f28ff */
[----:B------:R-:W-:Y:S02]  /*1490*/  USHF.R.S32.HI UR15, URZ, 0x5, UR4 ;  /* 0x00000005ff0f7899 */ /* 0x000fe40008011404 */
[----:B------:R-:W-:Y:S02]  /*14a0*/  UIADD3 UR4, UPT, UPT, UR13, -0x1, URZ ;  /* 0xffffffff0d047890 */ /* 0x000fe4000fffe0ff */
[----:B------:R-:W-:Y:S02]  /*14b0*/  UISETP.LT.U32.AND UP0, UPT, UR15, 0x3, UPT ;  /* 0x000000030f00788c */ /* 0x000fe4000bf01070 */
[----:B------:R-:W-:Y:S02]  /*14c0*/  UISETP.GE.U32.AND UP1, UPT, UR4, -0x3f, UPT ;  /* 0xffffffc10400788c */ /* 0x000fe4000bf26070 */
[----:B------:R-:W-:Y:S02]  /*14d0*/  USEL UR14, UR15, 0x3, UP0 ;  /* 0x000000030f0e7887 */ /* 0x000fe40008000000 */
[----:B------:R-:W-:-:S02]  /*14e0*/  UIADD3 UR13, UPT, UPT, UR13, 0x3e, URZ ;  /* 0x0000003e0d0d7890 */ /* 0x000fc4000fffe0ff */
[----:B------:R-:W-:Y:S02]  /*14f0*/  UIADD3 UR5, UPT, UPT, UR14, -0x1, URZ ;  /* 0xffffffff0e057890 */ /* 0x000fe4000fffe0ff */
[----:B------:R-:W-:-:S03]  /*1500*/  UIADD3 UR7, UPT, UPT, UR15, -UR14, URZ ;  /* 0x8000000e0f077290 */ /* 0x000fc6000fffe0ff */
[----:B------:R-:W-:-:S04]  /*1510*/  @UP1 UIADD3 UR5, UPT, UPT, UR14, URZ, URZ ;  /* 0x000000ff0e051290 */ /* 0x000fc8000fffe0ff */
[----:B--2---:R-:W-:-:S12]  /*1520*/  UIADD3 UR5, UPT, UPT, UR5, 0x1, URZ ;  /* 0x0000000105057890 */ /* 0x004fd8000fffe0ff */
.L_x_35:
[----:B------:R-:W-:Y:S01]  /*1530*/  UISETP.NE.AND UP0, UPT, UR37, URZ, UPT ;  /* 0x000000ff2500728c */ /* 0x000fe2000bf05270 */
[----:B------:R-:W1:Y:S08]  /*1540*/  S2UR UR37, SR_CgaCtaId ;  /* 0x00000000002579c3 */ /* 0x000e700000008800 */
[----:B------:R-:W-:Y:S05]  /*1550*/  BRA.U UP0, `(.L_x_18) ;  /* 0x0000000100347547 */ /* 0x000fea000b800000 */
[----:B------:R-:W2:Y:S01]  /*1560*/  S2R R2, SR_CgaCtaId ;  /* 0x0000000000027919 */ /* 0x000ea20000008800 */
[----:B------:R-:W-:-:S04]  /*1570*/  MOV R3, 0x400 ;  /* 0x0000040000037802 */ /* 0x000fc80000000f00 */
[----:B--2---:R-:W-:Y:S02]  /*1580*/  LEA R3, R2, R3, 0x18 ;  /* 0x0000000302037211 */ /* 0x004fe400078ec0ff */
[----:B------:R-:W-:-:S03]  /*1590*/  SHF.L.U32 R2, R8, 0x1f, RZ ;  /* 0x0000001f08027819 */ /* 0x000fc600000006ff */
[----:B------:R-:W-:-:S04]  /*15a0*/  IMAD R3, R10, 0x8, R3 ;  /* 0x000000080a037824 */ /* 0x000fc800078e0203 */
[----:B------:R-:W2:Y:S02]  /*15b0*/  SYNCS.PHASECHK.TRANS64.TRYWAIT P0, [R3+URZ+0xf0], R2 ;  /* 0x0000f002030075a7 */ /* 0x000ea400080011ff */
[----:B--2---:R-:W-:Y:S05]  /*15c0*/  @!P0 BRA `(.L_x_19) ;  /* 0x0000009400b48947 */ /* 0x004fea0003800000 */
.L_x_166:
[----:B------:R-:W-:Y:S01]  /*15d0*/  VIADD R10, R10, 0x1 ;  /* 0x000000010a0a7836 */ /* 0x000fe20000000000 */
[----:B------:R2:W-:Y:S04]  /*15e0*/  SYNCS.ARRIVE.TRANS64.A1T0 RZ, [R3+URZ+0xe0], RZ ;  /* 0x0000e0ff03ff79a7 */ /* 0x0005e800081000ff */
[----:B------:R-:W-:-:S04]  /*15f0*/  ISETP.NE.AND P0, PT, R10, 0x2, PT ;  /* 0x000000020a00780c */ /* 0x000fc80003f05270 */
[----:B------:R-:W-:Y:S02]  /*1600*/  SEL R10, R10, RZ, P0 ;  /* 0x000000ff0a0a7207 */ /* 0x000fe40000000000 */
[----:B--2---:R-:W-:-:S04]  /*1610*/  SEL R3, RZ, 0x1, P0 ;  /* 0x00000001ff037807 */ /* 0x004fc80000000000 */
[----:B------:R-:W-:-:S07]  /*1620*/  LOP3.LUT R8, R8, R3, RZ, 0x3c, !PT ;  /* 0x0000000308087212 */ /* 0x000fce00078e3cff */
.L_x_18:
[----:B------:R-:W-:Y:S01]  /*1630*/  UMOV UR4, 0x400 ;  /* 0x0000040000047882 */ /* 0x000fe20000000000 */
[----:B------:R-:W-:Y:S01]  /*1640*/  SHF.L.U32 R2, R15, 0x1f, RZ ;  /* 0x0000001f0f027819 */ /* 0x000fe200000006ff */
[----:B-1----:R-:W-:Y:S01]  /*1650*/  ULEA UR4, UR37, UR4, 0x18 ;  /* 0x0000000425047291 */ /* 0x002fe2000f8ec0ff */
[----:B------:R-:W-:Y:S01]  /*1660*/  R2UR UR35, R21 ;  /* 0x00000000152372ca */ /* 0x000fe200000e0000 */
[----:B------:R-:W-:Y:S01]  /*1670*/  UISETP.GE.U32.AND UP0, UPT, UR13, 0x3f, UPT ;  /* 0x0000003f0d00788c */ /* 0x000fe2000bf06070 */
[----:B------:R-:W-:Y:S01]  /*1680*/  R2UR UR11, R20 ;  /* 0x00000000140b72ca */ /* 0x000fe200000e0000 */
[----:B------:R-:W-:Y:S01]  /*1690*/  ULEA UR8, UR6, UR4, 0x3 ;  /* 0x0000000406087291 */ /* 0x000fe2000f8e18ff */
[----:B------:R-:W-:-:S08]  /*16a0*/  UMOV UR24, URZ ;  /* 0x000000ff00187c82 */ /* 0x000fd00008000000 */
[----:B------:R1:W2:Y:S01]  /*16b0*/  SYNCS.PHASECHK.TRANS64.TRYWAIT P0, [UR8+0x18], R2 ;  /* 0x00001802ff0075a7 */ /* 0x0002a20008001108 */
[----:B------:R-:W-:Y:S02]  /*16c0*/  USHF.L.U32 UR35, UR35, 0x7, URZ ;  /* 0x0000000723237899 */ /* 0x000fe400080006ff */
[----:B------:R-:W-:Y:S01]  /*16d0*/  USHF.L.U32 UR11, UR11, 0x7, URZ ;  /* 0x000000070b0b7899 */ /* 0x000fe200080006ff */
[----:B------:R-:W-:Y:S11]  /*16e0*/  BRA.U !UP0, `(.L_x_20) ;  /* 0x0000000108a47547 */ /* 0x000ff6000b800000 */
[----:B------:R-:W-:Y:S01]  /*16f0*/  UMOV UR16, URZ ;  /* 0x000000ff00107c82 */ /* 0x000fe20008000000 */
[----:B------:R-:W-:-:S05]  /*1700*/  UMOV UR17, UR6 ;  /* 0x0000000600117c82 */ /* 0x000fca0008000000 */
.L_x_25:
[----:B-1----:R-:W-:Y:S01]  /*1710*/  ULEA UR33, UR17, UR4, 0x3 ;  /* 0x0000000411217291 */ /* 0x002fe2000f8e18ff */
[----:B--2---:R-:W-:Y:S01]  /*1720*/  @!P5 MOV R3, 0x8000 ;  /* 0x000080000003d802 */ /* 0x004fe20000000f00 */
[----:B--2---:R-:W-:Y:S10]  /*1730*/  @P0 BRA `(.L_x_21) ;  /* 0x00000000000c0947 */ /* 0x004ff40003800000 */
[----:B------:R-:W-:-:S04]  /*1740*/  SHF.L.U32 R5, R15, 0x1f, RZ ;  /* 0x0000001f0f057819 */ /* 0x000fc800000006ff */
[----:B------:R-:W2:Y:S02]  /*1750*/  SYNCS.PHASECHK.TRANS64.TRYWAIT P0, [UR33+0x18], R5 ;  /* 0x00001805ff0075a7 */ /* 0x000ea40008001121 */
[----:B--2---:R-:W-:Y:S05]  /*1760*/  @!P0 BRA `(.L_x_22) ;  /* 0x0000009400608947 */ /* 0x004fea0003800000 */
.L_x_21:
[----:B------:R2:W-:Y:S01]  /*1770*/  @!P5 SYNCS.ARRIVE.TRANS64 RZ, [UR33], R3 ;  /* 0x00000003ffffd9a7 */ /* 0x0005e20008000021 */
[----:B------:R-:W-:Y:S04]  /*1780*/  BSSY.RECONVERGENT B0, `(.L_x_23) ;  /* 0x0000003000007945 */ /* 0x000fe80003800200 */
[----:B------:R-:W-:Y:S05]  /*1790*/  @P4 BRA `(.L_x_24) ;  /* 0x0000000000044947 */ /* 0x000fea0003800000 */
[----:B------:R-:W-:Y:S05]  /*17a0*/  BPT.TRAP 0x1 ;  /* 0x000000040000795c */ /* 0x000fea0000300000 */
.L_x_24:
[----:B------:R-:W-:Y:S05]  /*17b0*/  BSYNC.RECONVERGENT B0 ;  /* 0x0000000000007941 */ /* 0x000fea0003800200 */
.L_x_23:
[----:B------:R-:W-:Y:S02]  /*17c0*/  UIADD3 UR6, UPT, UPT, UR17, 0x1, URZ ;  /* 0x0000000111067890 */ /* 0x000fe4000fffe0ff */
[----:B------:R-:W-:Y:S02]  /*17d0*/  UIADD3 UR26, UP1, UPT, UR22, 0x80, URZ ;  /* 0x00000080161a7890 */ /* 0x000fe4000ff3e0ff */
[----:B------:R-:W-:Y:S02]  /*17e0*/  UISETP.NE.AND UP0, UPT, UR6, 0x3, UPT ;  /* 0x000000030600788c */ /* 0x000fe4000bf05270 */
[----:B------:R-:W-:Y:S02]  /*17f0*/  USHF.L.U32 UR34, UR16, 0x5, URZ ;  /* 0x0000000510227899 */ /* 0x000fe400080006ff */
[----:B------:R-:W-:Y:S02]  /*1800*/  USEL UR9, URZ, 0x1, UP0 ;  /* 0x00000001ff097887 */ /* 0x000fe40008000000 */
[----:B------:R-:W-:-:S02]  /*1810*/  USEL UR6, UR6, URZ, UP0 ;  /* 0x000000ff06067287 */ /* 0x000fc40008000000 */
[----:B------:R-:W-:Y:S02]  /*1820*/  UIADD3 UR20, UP0, UPT, UR22, 0x180, URZ ;  /* 0x0000018016147890 */ /* 0x000fe4000ff1e0ff */
[----:B------:R-:W-:Y:S01]  /*1830*/  ULEA UR8, UR6, UR4, 0x3 ;  /* 0x0000000406087291 */ /* 0x000fe2000f8e18ff */
[----:B------:R-:W-:Y:S01]  /*1840*/  LOP3.LUT R15, R15, UR9, RZ, 0x3c, !PT ;  /* 0x000000090f0f7c12 */ /* 0x000fe2000f8e3cff */
[----:B------:R-:W-:Y:S02]  /*1850*/  UIADD3.X UR27, UPT, UPT, URZ, UR23, URZ, UP1, !UPT ;  /* 0x00000017ff1b7290 */ /* 0x000fe40008ffe4ff */
[----:B------:R-:W-:Y:S01]  /*1860*/  UIADD3.X UR21, UPT, UPT, URZ, UR23, URZ, UP0, !UPT ;  /* 0x00000017ff157290 */ /* 0x000fe200087fe4ff */
[----:B-1----:R-:W-:Y:S01]  /*1870*/  SHF.L.U32 R2, R15, 0x1f, RZ ;  /* 0x0000001f0f027819 */ /* 0x002fe200000006ff */
[----:B------:R-:W-:Y:S01]  /*1880*/  UMOV UR18, 0x0 ;  /* 0x0000000000127882 */ /* 0x000fe20000000000 */
[----:B------:R-:W-:Y:S01]  /*1890*/  UMOV UR19, 0x10000000 ;  /* 0x1000000000137882 */ /* 0x000fe20000000000 */
[----:B------:R-:W-:Y:S01]  /*18a0*/  UMOV UR12, UR36 ;  /* 0x00000024000c7c82 */ /* 0x000fe20008000000 */
[----:B------:R1:W1:Y:S01]  /*18b0*/  SYNCS.PHASECHK.TRANS64.TRYWAIT P0, [UR8+0x18], R2 ;  /* 0x00001802ff0075a7 */ /* 0x0002620008001108 */
[----:B------:R-:W-:Y:S01]  /*18c0*/  ULEA UR8, UR17, UR4, 0xe ;  /* 0x0000000411087291 */ /* 0x000fe2000f8e70ff */
[----:B------:R-:W-:Y:S01]  /*18d0*/  UMOV UR9, UR33 ;  /* 0x0000002100097c82 */ /* 0x000fe20008000000 */
[----:B------:R-:W-:-:S02]  /*18e0*/  UMOV UR10, UR34 ;  /* 0x00000022000a7c82 */ /* 0x000fc40008000000 */
[----:B------:R-:W-:Y:S02]  /*18f0*/  UIADD3 UR32, UPT, UPT, UR8, 0x8400, URZ ;  /* 0x0000840008207890 */ /* 0x000fe4000fffe0ff */
[----:B------:R-:W-:Y:S02]  /*1900*/  UIADD3 UR8, UPT, UPT, UR8, 0x14400, URZ ;  /* 0x0001440008087890 */ /* 0x000fe4000fffe0ff */
[----:B------:R-:W-:Y:S01]  /*1910*/  UIADD3 UR16, UPT, UPT, UR16, 0x1, URZ ;  /* 0x0000000110107890 */ /* 0x000fe2000fffe0ff */
[----:B------:R-:W-:Y:S01]  /*1920*/  UMOV UR24, UR5 ;  /* 0x0000000500187c82 */ /* 0x000fe20008000000 */
[----:B------:R-:W-:Y:S02]  /*1930*/  UMOV UR17, UR6 ;  /* 0x0000000600117c82 */ /* 0x000fe40008000000 */
[----:B------:R-:W-:Y:S01]  /*1940*/  UISETP.NE.AND UP0, UPT, UR16, UR5, UPT ;  /* 0x000000051000728c */ /* 0x000fe2000bf05270 */
[----:B------:R1:W-:Y:S02]  /*1950*/  UTMALDG.3D [UR32], [UR26], desc[UR18] ;  /* 0x000012201a0075b4 */ /* 0x0003e40008011000 */
[----:B------:R1:W-:Y:S06]  /*1960*/  UTMALDG.3D [UR8], [UR20], desc[UR18] ;  /* 0x00001208140075b4 */ /* 0x0003ec0008011000 */
[----:B------:R-:W-:Y:S05]  /*1970*/  BRA.U UP0, `(.L_x_25) ;  /* 0xfffffffd00647547 */ /* 0x000fea000b83ffff */
.L_x_20:
[----:B-1----:R-:W-:Y:S01]  /*1980*/  ULEA UR8, UR6, UR4, 0x3 ;  /* 0x0000000406087291 */ /* 0x002fe2000f8e18ff */
[----:B------:R-:W-:Y:S01]  /*1990*/  SHF.L.U32 R2, R15, 0x1f, RZ ;  /* 0x0000001f0f027819 */ /* 0x000fe200000006ff */
[----:B------:R-:W-:Y:S01]  /*19a0*/  @!P1 SYNCS.ARRIVE.TRANS64.A1T0 RZ, [UR4+0x78], RZ ;  /* 0x000078ffffff99a7 */ /* 0x000fe20008100004 */
[----:B------:R-:W-:-:S06]  /*19b0*/  UISETP.GT.AND UP0, UPT, UR15, UR14, UPT ;  /* 0x0000000e0f00728c */ /* 0x000fcc000bf04270 */
[----:B--2---:R1:W2:Y:S03]  /*19c0*/  SYNCS.PHASECHK.TRANS64.TRYWAIT P0, [UR8+0x18], R2 ;  /* 0x00001802ff0075a7 */ /* 0x0042a60008001108 */
[----:B------:R-:W-:Y:S05]  /*19d0*/  BRA.U !UP0, `(.L_x_26) ;  /* 0x0000000108a87547 */ /* 0x000fea000b800000 */
[----:B------:R-:W-:Y:S01]  /*19e0*/  UIADD3 UR21, UPT, UPT, UR7, UR24, URZ ;  /* 0x0000001807157290 */ /* 0x000fe2000fffe0ff */
[----:B------:R-:W-:-:S11]  /*19f0*/  UMOV UR25, UR6 ;  /* 0x0000000600197c82 */ /* 0x000fd60008000000 */
.L_x_31:
[----:B-1----:R-:W-:Y:S01]  /*1a00*/  ULEA UR17, UR25, UR4, 0x3 ;  /* 0x0000000419117291 */ /* 0x002fe2000f8e18ff */
[----:B--2---:R-:W-:Y:S01]  /*1a10*/  @!P5 MOV R3, 0x8000 ;  /* 0x000080000003d802 */ /* 0x004fe20000000f00 */
[----:B--2---:R-:W-:Y:S10]  /*1a20*/  @P0 BRA `(.L_x_27) ;  /* 0x00000000000c0947 */ /* 0x004ff40003800000 */
[----:B------:R-:W-:-:S04]  /*1a30*/  SHF.L.U32 R5, R15, 0x1f, RZ ;  /* 0x0000001f0f057819 */ /* 0x000fc800000006ff */
[----:B------:R-:W2:Y:S02]  /*1a40*/  SYNCS.PHASECHK.TRANS64.TRYWAIT P0, [UR17+0x18], R5 ;  /* 0x00001805ff0075a7 */ /* 0x000ea40008001111 */
[----:B--2---:R-:W-:Y:S05]  /*1a50*/  @!P0 BRA `(.L_x_28) ;  /* 0x0000009000bc8947 */ /* 0x004fea0003800000 */
.L_x_27:
[----:B------:R2:W-:Y:S01]  /*1a60*/  @!P5 SYNCS.ARRIVE.TRANS64 RZ, [UR17], R3 ;  /* 0x00000003ffffd9a7 */ /* 0x0005e20008000011 */
[----:B------:R-:W-:Y:S04]  /*1a70*/  BSSY.RECONVERGENT B0, `(.L_x_29) ;  /* 0x0000003000007945 */ /* 0x000fe80003800200 */
[----:B------:R-:W-:Y:S05]  /*1a80*/  @P4 BRA `(.L_x_30) ;  /* 0x0000000000044947 */ /* 0x000fea0003800000 */
[----:B------:R-:W-:Y:S05]  /*1a90*/  BPT.TRAP 0x1 ;  /* 0x000000040000795c */ /* 0x000fea0000300000 */
.L_x_30:
[----:B------:R-:W-:Y:S05]  /*1aa0*/  BSYNC.RECONVERGENT B0 ;  /* 0x0000000000007941 */ /* 0x000fea0003800200 */
.L_x_29:
        /* <DEDUP_REMOVED lines=20> */
[----:B------:R-:W-:Y:S01]  /*1bf0*/  UIADD3 UR8, UPT, UPT, UR8, 0x14400, URZ ;  /* 0x0001440008087890 */ /* 0x000fe2000fffe0ff */
[----:B------:R-:W-:Y:S01]  /*1c00*/  UMOV UR9, UR17 ;  /* 0x0000001100097c82 */ /* 0x000fe20008000000 */
[----:B------:R-:W-:Y:S01]  /*1c10*/  UMOV UR10, UR18 ;  /* 0x00000012000a7c82 */ /* 0x000fe20008000000 */
[----:B------:R-:W-:Y:S01]  /*1c20*/  UIADD3 UR24, UPT, UPT, UR24, 0x1, URZ ;  /* 0x0000000118187890 */ /* 0x000fe2000fffe0ff */
[----:B------:R-:W-:-:S03]  /*1c30*/  UMOV UR25, UR6 ;  /* 0x0000000600197c82 */ /* 0x000fc60008000000 */
[----:B------:R1:W-:Y:S01]  /*1c40*/  UTMALDG.3D [UR16], [UR30], desc[UR26] ;  /* 0x00001a101e0075b4 */ /* 0x0003e20008011000 */
[----:B------:R-:W-:Y:S01]  /*1c50*/  UISETP.NE.AND UP0, UPT, UR24, UR21, UPT ;  /* 0x000000151800728c */ /* 0x000fe2000bf05270 */
[----:B------:R1:W-:Y:S08]  /*1c60*/  UTMALDG.3D [UR8], [UR28], desc[UR26] ;  /* 0x00001a081c0075b4 */ /* 0x0003f00008011000 */
[----:B------:R-:W-:Y:S05]  /*1c70*/  BRA.U UP0, `(.L_x_31) ;  /* 0xfffffffd00607547 */ /* 0x000fea000b83ffff */
.L_x_26:
[----:B-1----:R-:W-:Y:S01]  /*1c80*/  LEA R2, R14, UR4, 0x3 ;  /* 0x000000040e027c11 */ /* 0x002fe2000f8e18ff */
[----:B------:R-:W-:Y:S01]  /*1c90*/  NOP ;  /* 0x0000000000007918 */ /* 0x000fe20000000000 */
[----:B--2---:R-:W-:Y:S02]  /*1ca0*/  SHF.L.U32 R3, R12, 0x1f, RZ ;  /* 0x0000001f0c037819 */ /* 0x004fe400000006ff */
[----:B------:R-:W-:Y:S02]  /*1cb0*/  LEA R4, R14, UR4, 0x4 ;  /* 0x000000040e047c11 */ /* 0x000fe4000f8e20ff */
[----:B------:R-:W1:Y:S02]  /*1cc0*/  SYNCS.PHASECHK.TRANS64.TRYWAIT P0, [R2+URZ+0x80], R3 ;  /* 0x00008003020075a7 */ /* 0x000e6400080011ff */
[----:B-1----:R-:W-:Y:S05]  /*1cd0*/  @!P0 BRA `(.L_x_32) ;  /* 0x0000009000348947 */ /* 0x002fea0003800000 */
.L_x_169:
[----:B------:R-:W2:Y:S01]  /*1ce0*/  LDS.128 R4, [R4+0x110] ;  /* 0x0001100004047984 */ /* 0x000ea20000000c00 */
[----:B---3--:R-:W-:Y:S01]  /*1cf0*/  ISETP.GE.AND P0, PT, R26, 0x1, PT ;  /* 0x000000011a00780c */ /* 0x008fe20003f06270 */
[----:B-1----:R-:W-:Y:S01]  /*1d00*/  VIADD R2, R2, 0x90 ;  /* 0x0000009002027836 */ /* 0x002fe20000000000 */
[----:B------:R-:W-:Y:S01]  /*1d10*/  @!PT LDS RZ, [RZ] ;  /* 0x00000000fffff984 */ /* 0x000fe20000000800 */
[----:B------:R-:W-:Y:S01]  /*1d20*/  @!PT LDS RZ, [RZ] ;  /* 0x00000000fffff984 */ /* 0x000fe20000000800 */
[----:B------:R-:W-:Y:S01]  /*1d30*/  @!PT LDS RZ, [RZ] ;  /* 0x00000000fffff984 */ /* 0x000fe20000000800 */
[----:B------:R-:W-:Y:S01]  /*1d40*/  @!PT LDS RZ, [RZ] ;  /* 0x00000000fffff984 */ /* 0x000fe20000000800 */
[----:B------:R1:W-:Y:S06]  /*1d50*/  MEMBAR.ALL.CTA ;  /* 0x0000000000007992 */ /* 0x0003ec0000008000 */
[----:B-1----:R-:W1:Y:S01]  /*1d60*/  FENCE.VIEW.ASYNC.S ;  /* 0x00000000000073c6 */ /* 0x002e620000000000 */
[----:B------:R-:W-:-:S04]  /*1d70*/  PRMT R2, RZ, 0x654, R2 ;  /* 0x00000654ff027816 */ /* 0x000fc80000000002 */
[----:B-1----:R1:W-:Y:S01]  /*1d80*/  SYNCS.ARRIVE.TRANS64.RED.A1T0 RZ, [R2+URZ], RZ ;  /* 0x000000ff02ff79a7 */ /* 0x0023e200081004ff */
[----:B--2---:R-:W-:-:S13]  /*1d90*/  LOP3.LUT P2, RZ, R6, 0x1, RZ, 0xc0, !PT ;  /* 0x0000000106ff7812 */ /* 0x004fda000784c0ff */
[----:B------:R-:W-:Y:S01]  /*1da0*/  @P2 SHF.R.U32.HI R3, RZ, 0x10, R5 ;  /* 0x00000010ff032819 */ /* 0x000fe20000011605 */
[----:B------:R-:W-:Y:S01]  /*1db0*/  VOTEU.ANY UP0, P2 ;  /* 0x0000000000ff7886 */ /* 0x000fe20001000100 */
[----:B------:R-:W-:Y:S02]  /*1dc0*/  @P2 MOV R13, R4 ;  /* 0x00000004000d2202 */ /* 0x000fe40000000f00 */
[----:B------:R-:W-:Y:S02]  /*1dd0*/  @P2 R2UR.BROADCAST UR8, R3 ;  /* 0x00000000030822ca */ /* 0x000fe400008e0000 */
[----:B------:R-:W-:-:S11]  /*1de0*/  @P2 LOP3.LUT R11, R5, 0xffff, RZ, 0xc0, !PT ;  /* 0x0000ffff050b2812 */ /* 0x000fd600078ec0ff */
[----:B------:R-:W-:Y:S01]  /*1df0*/  @UP0 UMOV UR36, UR8 ;  /* 0x0000000800240c82 */ /* 0x000fe20008000000 */
[----:B-1----:R-:W-:Y:S05]  /*1e00*/  @!P0 BRA `(.L_x_33) ;  /* 0x0000000000b88947 */ /* 0x002fea0003800000 */
[----:B------:R-:W4:Y:S01]  /*1e10*/  LDC.64 R4, c[0x0][0xb18] ;  /* 0x0002c600ff047b82 */ /* 0x000f220000000a00 */
[----:B------:R-:W-:-:S07]  /*1e20*/  ISETP.NE.AND P3, PT, R26, 0x1, PT ;  /* 0x000000011a00780c */ /* 0x000fce0003f65270 */
[----:B------:R-:W1:Y:S08]  /*1e30*/  LDC.64 R6, c[0x0][0xb10] ;  /* 0x0002c400ff067b82 */ /* 0x000e700000000a00 */
[----:B------:R-:W2:Y:S08]  /*1e40*/  LDC R16, c[0x0][0xb20] ;  /* 0x0002c800ff107b82 */ /* 0x000eb00000000800 */
[----:B------:R-:W3:Y:S01]  /*1e50*/  LDC R18, c[0x0][0xb0c] ;  /* 0x0002c300ff127b82 */ /* 0x000ee20000000800 */
[----:B----4-:R-:W-:Y:S01]  /*1e60*/  IMAD.HI.U32 R17, R0, R5, RZ ;  /* 0x0000000500117227 */ /* 0x010fe200078e00ff */
[----:B------:R-:W-:-:S03]  /*1e70*/  ISETP.NE.AND P0, PT, R4, 0x1, PT ;  /* 0x000000010400780c */ /* 0x000fc60003f05270 */
[----:B------:R-:W-:-:S03]  /*1e80*/  IMAD.HI.U32 R5, R11, R5, RZ ;  /* 0x000000050b057227 */ /* 0x000fc600078e00ff */
[----:B------:R-:W4:Y:S01]  /*1e90*/  LDC.64 R2, c[0x0][0xb28] ;  /* 0x0002ca00ff027b82 */ /* 0x000f220000000a00 */
[----:B-1----:R-:W-:-:S04]  /*1ea0*/  IMAD.HI.U32 R20, R9, R6, RZ ;  /* 0x0000000609147227 */ /* 0x002fc800078e00ff */
[----:B------:R-:W-:Y:S01]  /*1eb0*/  IMAD.HI.U32 R22, R13, R6, RZ ;  /* 0x000000060d167227 */ /* 0x000fe200078e00ff */
[----:B------:R-:W-:Y:S02]  /*1ec0*/  SHF.R.U32.HI R20, RZ, R7, R20 ;  /* 0x00000007ff147219 */ /* 0x000fe40000011614 */
[-C--:B--2---:R-:W-:Y:S02]  /*1ed0*/  SHF.R.U32.HI R17, RZ, R16.reuse, R17 ;  /* 0x00000010ff117219 */ /* 0x084fe40000011611 */
[----:B------:R-:W-:Y:S02]  /*1ee0*/  SHF.R.U32.HI R16, RZ, R16, R5 ;  /* 0x00000010ff107219 */ /* 0x000fe40000011605 */
[----:B------:R-:W-:Y:S02]  /*1ef0*/  SEL R17, R0, R17, !P0 ;  /* 0x0000001100117207 */ /* 0x000fe40004000000 */
[----:B------:R-:W-:Y:S02]  /*1f00*/  SHF.R.U32.HI R22, RZ, R7, R22 ;  /* 0x00000007ff167219 */ /* 0x000fe40000011616 */
[----:B---3--:R-:W-:-:S02]  /*1f10*/  ISETP.NE.AND P1, PT, R18, 0x1, PT ;  /* 0x000000011200780c */ /* 0x008fc40003f25270 */
[----:B------:R-:W-:Y:S02]  /*1f20*/  SEL R5, R11, R16, !P0 ;  /* 0x000000100b057207 */ /* 0x000fe40004000000 */
[----:B------:R-:W-:Y:S02]  /*1f30*/  SEL R19, R9, R20, !P1 ;  /* 0x0000001409137207 */ /* 0x000fe40004800000 */
[----:B------:R-:W-:Y:S01]  /*1f40*/  SEL R7, R13, R22, !P1 ;  /* 0x000000160d077207 */ /* 0x000fe20004800000 */
[----:B----4-:R-:W-:-:S04]  /*1f50*/  IMAD.HI.U32 R20, R17, R2, RZ ;  /* 0x0000000211147227 */ /* 0x010fc800078e00ff */
[----:B------:R-:W-:Y:S01]  /*1f60*/  IMAD.HI.U32 R6, R19, R2, RZ ;  /* 0x0000000213067227 */ /* 0x000fe200078e00ff */
[----:B------:R-:W-:-:S04]  /*1f70*/  @P3 SHF.R.U32.HI R17, RZ, R3, R20 ;  /* 0x00000003ff113219 */ /* 0x000fc80000011614 */
        /* <DEDUP_REMOVED lines=8> */
[----:B------:R-:W-:-:S04]  /*2000*/  @!P0 IMAD.HI.U32 R16, R7, R2, RZ ;  /* 0x0000000207108227 */ /* 0x000fc800078e00ff */
[----:B------:R-:W-:Y:S01]  /*2010*/  IMAD.MOV R2, RZ, RZ, -R6 ;  /* 0x000000ffff027224 */ /* 0x000fe200078e0a06 */
[----:B------:R-:W-:-:S03]  /*2020*/  @!P0 SHF.R.U32.HI R16, RZ, R3, R16 ;  /* 0x00000003ff108219 */ /* 0x000fc60000011610 */
[----:B------:R-:W-:Y:S01]  /*2030*/  IMAD R2, R26, R2, R5 ;  /* 0x000000021a027224 */ /* 0x000fe200078e0205 */
[----:B------:R-:W-:Y:S02]  /*2040*/  @!P0 SEL R3, R7, R16, !P3 ;  /* 0x0000001007038207 */ /* 0x000fe40005800000 */
[----:B------:R-:W-:-:S03]  /*2050*/  IADD3 R16, PT, PT, -R5, RZ, RZ ;  /* 0x000000ff05107210 */ /* 0x000fc60007ffe1ff */
[--C-:B------:R-:W-:Y:S02]  /*2060*/  @!P0 IMAD.IADD R6, R6, 0x1, -R3.reuse ;  /* 0x0000000106068824 */ /* 0x100fe400078e0a03 */
[----:B------:R-:W-:Y:S01]  /*2070*/  @!P0 IMAD R3, R2, R19, R3 ;  /* 0x0000001302038224 */ /* 0x000fe200078e0203 */
[----:B------:R-:W-:Y:S01]  /*2080*/  IADD3 R2, PT, PT, -R7, RZ, RZ ;  /* 0x000000ff07027210 */ /* 0x000fe20007ffe1ff */
[----:B------:R-:W-:Y:S02]  /*2090*/  @!P0 IMAD R5, R26, R6, R7 ;  /* 0x000000061a058224 */ /* 0x000fe400078e0207 */
[----:B------:R-:W-:Y:S02]  /*20a0*/  IMAD R11, R4, R16, R11 ;  /* 0x00000010040b7224 */ /* 0x000fe400078e020b */
[----:B------:R-:W-:Y:S02]  /*20b0*/  @!P0 IMAD.MOV.U32 R7, RZ, RZ, R3 ;  /* 0x000000ffff078224 */ /* 0x000fe400078e0003 */
[----:B------:R-:W-:-:S02]  /*20c0*/  IMAD R2, R18, R2, R13 ;  /* 0x0000000212027224 */ /* 0x000fc400078e020d */
[----:B------:R-:W-:Y:S02]  /*20d0*/  IMAD R11, R5, R4, R11 ;  /* 0x00000004050b7224 */ /* 0x000fe400078e020b */
[----:B------:R-:W-:Y:S02]  /*20e0*/  IMAD R13, R7, R18, R2 ;  /* 0x00000012070d7224 */ /* 0x000fe400078e0202 */
.L_x_33:
[----:B------:R-:W1:Y:S02]  /*20f0*/  LDCU UR8, c[0x0][0xb30] ;  /* 0x00016600ff0877ac */ /* 0x000e640008000800 */
[----:B-1----:R-:W-:-:S09]  /*2100*/  UISETP.NE.AND UP0, UPT, UR8, 0x1, UPT ;  /* 0x000000010800788c */ /* 0x002fd2000bf05270 */
[----:B------:R-:W-:Y:S05]  /*2110*/  BRA.U UP0, `(.L_x_34) ;  /* 0x0000000100407547 */ /* 0x000fea000b800000 */
[----:B------:R-:W1:Y:S08]  /*2120*/  LDC.64 R4, c[0x0][0xb10] ;  /* 0x0002c400ff047b82 */ /* 0x000e700000000a00 */
[----:B------:R-:W2:Y:S08]  /*2130*/  LDC.64 R2, c[0x0][0xb18] ;  /* 0x0002c600ff027b82 */ /* 0x000eb00000000a00 */
[----:B------:R-:W3:Y:S08]  /*2140*/  LDC R6, c[0x0][0xb20] ;  /* 0x0002c800ff067b82 */ /* 0x000ef00000000800 */
[----:B------:R-:W4:Y:S01]  /*2150*/  LDC R16, c[0x0][0xb0c] ;  /* 0x0002c300ff107b82 */ /* 0x000f220000000800 */
[----:B-1----:R-:W-:-:S05]  /*2160*/  IMAD.HI.U32 R4, R13, R4, RZ ;  /* 0x000000040d047227 */ /* 0x002fca00078e00ff */
[----:B------:R-:W-:Y:S01]  /*2170*/  SHF.R.U32.HI R4, RZ, R5, R4 ;  /* 0x00000005ff047219 */ /* 0x000fe20000011604 */
[----:B--2---:R-:W-:Y:S01]  /*2180*/  IMAD.HI.U32 R3, R11, R3, RZ ;  /* 0x000000030b037227 */ /* 0x004fe200078e00ff */
[----:B------:R-:W-:-:S04]  /*2190*/  ISETP.NE.AND P0, PT, R2, 0x1, PT ;  /* 0x000000010200780c */ /* 0x000fc80003f05270 */
[----:B---3--:R-:W-:-:S04]  /*21a0*/  SHF.R.U32.HI R6, RZ, R6, R3 ;  /* 0x00000006ff067219 */ /* 0x008fc80000011603 */
[----:B------:R-:W-:Y:S02]  /*21b0*/  SEL R3, R11, R6, !P0 ;  /* 0x000000060b037207 */ /* 0x000fe40004000000 */
[----:B----4-:R-:W-:-:S04]  /*21c0*/  ISETP.NE.AND P1, PT, R16, 0x1, PT ;  /* 0x000000011000780c */ /* 0x010fc80003f25270 */
[----:B------:R-:W-:-:S05]  /*21d0*/  SEL R4, R13, R4, !P1 ;  /* 0x000000040d047207 */ /* 0x000fca0004800000 */
[----:B------:R-:W-:Y:S02]  /*21e0*/  IMAD.IADD R5, R3, 0x1, -R4 ;  /* 0x0000000103057824 */ /* 0x000fe400078e0a04 */
[----:B------:R-:W-:Y:S02]  /*21f0*/  IMAD.IADD R3, R4, 0x1, -R3 ;  /* 0x0000000104037824 */ /* 0x000fe400078e0a03 */
[----:B------:R-:W-:Y:S02]  /*2200*/  IMAD R13, R5, R16, R13 ;  /* 0x00000010050d7224 */ /* 0x000fe400078e020d */
[----:B------:R-:W-:-:S07]  /*2210*/  IMAD R11, R3, R2, R11 ;  /* 0x00000002030b7224 */ /* 0x000fce00078e020b */
.L_x_34:
[----:B------:R-:W-:Y:S01]  /*2220*/  VIADD R14, R14, 0x1 ;  /* 0x000000010e0e7836 */ /* 0x000fe20000000000 */
[----:B------:R-:W-:Y:S01]  /*2230*/  PLOP3.LUT P1, PT, PT, PT, PT, 0x80, 0x8 ;  /* 0x000000000008781c */ /* 0x000fe20003f2f070 */
[----:B------:R-:W-:Y:S02]  /*2240*/  IMAD.IADD R21, R13, 0x1, R68 ;  /* 0x000000010d157824 */ /* 0x000fe400078e0244 */
[----:B------:R-:W-:Y:S01]  /*2250*/  IMAD.IADD R20, R11, 0x1, R66 ;  /* 0x000000010b147824 */ /* 0x000fe200078e0242 */
[----:B------:R-:W-:-:S04]  /*2260*/  ISETP.NE.AND P0, PT, R14, 0x2, PT ;  /* 0x000000020e00780c */ /* 0x000fc80003f05270 */
[----:B------:R-:W-:Y:S02]  /*2270*/  SEL R3, RZ, 0x1, P0 ;  /* 0x00000001ff037807 */ /* 0x000fe40000000000 */
[----:B------:R-:W-:Y:S02]  /*2280*/  SEL R14, R14, RZ, P0 ;  /* 0x000000ff0e0e7207 */ /* 0x000fe40000000000 */
[----:B------:R-:W-:Y:S01]  /*2290*/  LOP3.LUT R12, R12, R3, RZ, 0x3c, !PT ;  /* 0x000000030c0c7212 */ /* 0x000fe200078e3cff */
[----:B------:R-:W-:Y:S06]  /*22a0*/  @P2 BRA `(.L_x_35) ;  /* 0xfffffff000a02947 */ /* 0x000fec000383ffff */
[----:B------:R-:W-:Y:S01]  /*22b0*/  UIADD3 UR4, UPT, UPT, UR4, 0x18, URZ ;  /* 0x0000001804047890 */ /* 0x000fe2000fffe0ff */
[----:B------:R-:W-:-:S03]  /*22c0*/  SHF.L.U32 R3, R15, 0x1f, RZ ;  /* 0x0000001f0f037819 */ /* 0x000fc600000006ff */
[----:B------:R-:W-:-:S09]  /*22d0*/  ULEA UR5, UR6, UR4, 0x3 ;  /* 0x0000000406057291 */ /* 0x000fd2000f8e18ff */
[----:B------:R-:W1:Y:S02]  /*22e0*/  SYNCS.PHASECHK.TRANS64.TRYWAIT P0, [UR5], R3 ;  /* 0x00000003ff0075a7 */ /* 0x000e640008001105 */
[----:B-1----:R-:W-:Y:S05]  /*22f0*/  @!P0 BRA `(.L_x_36) ;  /* 0x0000008800c08947 */ /* 0x002fea0003800000 */
.L_x_171:
[----:B------:R-:W-:-:S04]  /*2300*/  UIADD3 UR6, UPT, UPT, UR6, 0x1, URZ ;  /* 0x0000000106067890 */ /* 0x000fc8000fffe0ff */
[----:B------:R-:W-:-:S04]  /*2310*/  UISETP.NE.AND UP0, UPT, UR6, 0x3, UPT ;  /* 0x000000030600788c */ /* 0x000fc8000bf05270 */
[----:B------:R-:W-:Y:S02]  /*2320*/  USEL UR7, URZ, 0x1, UP0 ;  /* 0x00000001ff077887 */ /* 0x000fe40008000000 */
[----:B------:R-:W-:-:S04]  /*2330*/  USEL UR6, UR6, URZ, UP0 ;  /* 0x000000ff06067287 */ /* 0x000fc80008000000 */
[----:B------:R-:W-:Y:S01]  /*2340*/  ULEA UR5, UR6, UR4, 0x3 ;  /* 0x0000000406057291 */ /* 0x000fe2000f8e18ff */
[----:B------:R-:W-:-:S04]  /*2350*/  LOP3.LUT R15, R15, UR7, RZ, 0x3c, !PT ;  /* 0x000000070f0f7c12 */ /* 0x000fc8000f8e3cff */
[----:B-1----:R-:W-:-:S04]  /*2360*/  SHF.L.U32 R3, R15, 0x1f, RZ ;  /* 0x0000001f0f037819 */ /* 0x002fc800000006ff */
[----:B------:R-:W1:Y:S02]  /*2370*/  SYNCS.PHASECHK.TRANS64.TRYWAIT P0, [UR5], R3 ;  /* 0x00000003ff0075a7 */ /* 0x000e640008001105 */
[----:B-1----:R-:W-:Y:S05]  /*2380*/  @!P0 BRA `(.L_x_37) ;  /* 0x0000008800b48947 */ /* 0x002fea0003800000 */
.L_x_173:
[----:B------:R-:W-:-:S04]  /*2390*/  UIADD3 UR6, UPT, UPT, UR6, 0x1, URZ ;  /* 0x0000000106067890 */ /* 0x000fc8000fffe0ff */
[----:B------:R-:W-:-:S04]  /*23a0*/  UISETP.NE.AND UP0, UPT, UR6, 0x3, UPT ;  /* 0x000000030600788c */ /* 0x000fc8000bf05270 */
[----:B------:R-:W-:Y:S02]  /*23b0*/  USEL UR5, URZ, 0x1, UP0 ;  /* 0x00000001ff057887 */ /* 0x000fe40008000000 */
[----:B------:R-:W-:-:S04]  /*23c0*/  USEL UR6, UR6, URZ, UP0 ;  /* 0x000000ff06067287 */ /* 0x000fc80008000000 */
[----:B------:R-:W-:Y:S01]  /*23d0*/  ULEA UR6, UR6, UR4, 0x3 ;  /* 0x0000000406067291 */ /* 0x000fe2000f8e18ff */
[----:B-1----:R-:W-:-:S04]  /*23e0*/  LOP3.LUT R3, R15, UR5, RZ, 0x3c, !PT ;  /* 0x000000050f037c12 */ /* 0x002fc8000f8e3cff */
[----:B------:R-:W-:Y:S01]  /*23f0*/  SHF.L.U32 R3, R3, 0x1f, RZ ;  /* 0x0000001f03037819 */ /* 0x000fe200000006ff */
[----:B----4-:R-:W-:-:S07]  /*2400*/  IMAD.U32 R0, RZ, RZ, UR6 ;  /* 0x00000006ff007e24 */ /* 0x010fce000f8e00ff */
.L_x_38:
[----:B-1----:R1:W2:Y:S02]  /*2410*/  SYNCS.PHASECHK.TRANS64.TRYWAIT P0, [R0+URZ], R3 ;  /* 0x00000003000075a7 */ /* 0x0022a400080011ff */
[----:B--2---:R-:W-:Y:S05]  /*2420*/  @!P0 NANOSLEEP.SYNCS 0x989680 ;  /* 0x009896800000895d */ /* 0x004fea0003900000 */
[----:B------:R-:W2:Y:S02]  /*2430*/  @!P0 SYNCS.PHASECHK.TRANS64 P0, [R0+URZ], R3 ;  /* 0x00000003000085a7 */ /* 0x000ea400080010ff */
[----:B--2---:R-:W-:Y:S05]  /*2440*/  @P0 EXIT ;  /* 0x000000000000094d */ /* 0x004fea0003800000 */
[----:B------:R-:W-:Y:S05]  /*2450*/  BRA `(.L_x_38) ;  /* 0xfffffffc00ec7947 */ /* 0x000fea000383ffff */
.L_x_17:
[----:B------:R-:W-:-:S04]  /*2460*/  UISETP.NE.AND UP1, UPT, UR37, URZ, UPT ;  /* 0x000000ff2500728c */ /* 0x000fc8000bf25270 */
[----:B------:R-:W-:-:S09]  /*2470*/  UISETP.NE.OR UP1, UPT, UR8, 0x1, UP1 ;  /* 0x000000010800788c */ /* 0x000fd20008f25670 */
[----:B------:R-:W-:Y:S05]  /*2480*/  BRA.U UP1, `(.L_x_39) ;  /* 0x0000000501487547 */ /* 0x000fea000b800000 */
[----:B------:R-:W-:Y:S01]  /*2490*/  ISETP.NE.AND P2, PT, R2, RZ, PT ;  /* 0x000000ff0200720c */ /* 0x000fe20003f45270 */
[----:B------:R-:W-:Y:S01]  /*24a0*/  IMAD.MOV.U32 R12, RZ, RZ, 0x1 ;  /* 0x00000001ff0c7424 */ /* 0x000fe200078e00ff */
[----:B------:R-:W-:Y:S02]  /*24b0*/  CS2R R10, SRZ ;  /* 0x00000000000a7805 */ /* 0x000fe4000001ff00 */
[----:B------:R-:W-:Y:S01]  /*24c0*/  CS2R R8, SRZ ;  /* 0x0000000000087805 */ /* 0x000fe2000001ff00 */
[----:B------:R-:W-:Y:S01]  /*24d0*/  UMOV UR4, 0x400 ;  /* 0x0000040000047882 */ /* 0x000fe20000000000 */
[----:B------:R-:W-:Y:S01]  /*24e0*/  UMOV UR6, URZ ;  /* 0x000000ff00067c82 */ /* 0x000fe20008000000 */
[----:B------:R-:W-:-:S12]  /*24f0*/  ULEA UR37, UR37, UR4, 0x18 ;  /* 0x0000000425257291 */ /* 0x000fd8000f8ec0ff */
.L_x_43:
[----:B------:R-:W-:Y:S02]  /*2500*/  LEA R0, R8, UR37, 0x3 ;  /* 0x0000002508007c11 */ /* 0x000fe4000f8e18ff */
[----:B------:R-:W-:-:S03]  /*2510*/  SHF.L.U32 R5, R9, 0x1f, RZ ;  /* 0x0000001f09057819 */ /* 0x000fc600000006ff */
[----:B------:R-:W-:Y:S01]  /*2520*/  VIADD R4, R0, 0xf0 ;  /* 0x000000f000047836 */ /* 0x000fe20000000000 */
[----:B------:R-:W1:Y:S02]  /*2530*/  SYNCS.PHASECHK.TRANS64.TRYWAIT P0, [R0+URZ+0xe0], R5 ;  /* 0x0000e005000075a7 */ /* 0x000e6400080011ff */
[----:B-1----:R-:W-:Y:S05]  /*2540*/  @!P0 BRA `(.L_x_40) ;  /* 0x00000088005c8947 */ /* 0x002fea0003800000 */
.L_x_174:
[----:B------:R-:W-:Y:S01]  /*2550*/  ULEA UR5, UR6, UR37, 0x3 ;  /* 0x0000002506057291 */ /* 0x000fe2000f8e18ff */
[----:B------:R-:W-:Y:S02]  /*2560*/  PRMT R4, RZ, 0x654, R4 ;  /* 0x00000654ff047816 */ /* 0x000fe40000000004 */
[----:B-1----:R-:W-:Y:S01]  /*2570*/  SHF.L.U32 R5, R12, 0x1f, RZ ;  /* 0x0000001f0c057819 */ /* 0x002fe200000006ff */
[----:B------:R-:W-:Y:S01]  /*2580*/  UIADD3 UR4, UPT, UPT, UR5, 0x80, URZ ;  /* 0x0000008005047890 */ /* 0x000fe2000fffe0ff */
[----:B------:R1:W-:Y:S05]  /*2590*/  SYNCS.ARRIVE.TRANS64.RED.A1T0 RZ, [R4+URZ], RZ ;  /* 0x000000ff04ff79a7 */ /* 0x0003ea00081004ff */
[----:B------:R-:W-:Y:S01]  /*25a0*/  IMAD.U32 R7, RZ, RZ, UR4 ;  /* 0x00000004ff077e24 */ /* 0x000fe2000f8e00ff */
[----:B------:R-:W2:Y:S04]  /*25b0*/  SYNCS.PHASECHK.TRANS64.TRYWAIT P0, [UR5+0x90], R5 ;  /* 0x00009005ff0075a7 */ /* 0x000ea80008001105 */
[----:B------:R-:W-:Y:S01]  /*25c0*/  PRMT R6, R2, 0x654, R7 ;  /* 0x0000065402067816 */ /* 0x000fe20000000007 */
[----:B-1----:R-:W-:Y:S01]  /*25d0*/  @!P2 IMAD.MOV.U32 R4, RZ, RZ, 0x10 ;  /* 0x00000010ff04a424 */ /* 0x002fe200078e00ff */
[----:B--2---:R-:W-:Y:S06]  /*25e0*/  @!P0 BRA `(.L_x_41) ;  /* 0x0000008800488947 */ /* 0x004fec0003800000 */
.L_x_176:
[----:B------:R-:W-:Y:S01]  /*25f0*/  ULEA UR4, UR6, UR37, 0x4 ;  /* 0x0000002506047291 */ /* 0x000fe2000f8e20ff */
[----:B------:R-:W-:Y:S01]  /*2600*/  SEL R3, R6, R3, !P2 ;  /* 0x0000000306037207 */ /* 0x000fe20005000000 */
[----:B------:R-:W-:Y:S01]  /*2610*/  UIADD3 UR5, UPT, UPT, UR5, 0x80, URZ ;  /* 0x0000008005057890 */ /* 0x000fe2000fffe0ff */
[----:B-1----:R-:W-:Y:S01]  /*2620*/  LEA R0, R11, UR37, 0x3 ;  /* 0x000000250b007c11 */ /* 0x002fe2000f8e18ff */
[----:B------:R-:W-:Y:S01]  /*2630*/  UIADD3 UR4, UPT, UPT, UR4, 0x110, URZ ;  /* 0x0000011004047890 */ /* 0x000fe2000fffe0ff */
[----:B------:R-:W-:Y:S01]  /*2640*/  SHF.L.U32 R5, R10, 0x1f, RZ ;  /* 0x0000001f0a057819 */ /* 0x000fe200000006ff */
[----:B------:R1:W-:Y:S01]  /*2650*/  @!P2 SYNCS.ARRIVE.TRANS64.RED RZ, [R3+URZ], R4 ;  /* 0x0000000403ffa9a7 */ /* 0x0003e200080004ff */
[----:B------:R-:W-:Y:S01]  /*2660*/  UIADD3 UR6, UPT, UPT, UR6, 0x1, URZ ;  /* 0x0000000106067890 */ /* 0x000fe2000fffe0ff */
[----:B------:R-:W-:-:S03]  /*2670*/  VIADD R8, R8, 0x1 ;  /* 0x0000000108087836 */ /* 0x000fc60000000000 */
[----:B------:R-:W-:Y:S02]  /*2680*/  UISETP.NE.AND UP0, UPT, UR6, 0x2, UPT ;  /* 0x000000020600788c */ /* 0x000fe4000bf05270 */
[----:B------:R-:W-:Y:S06]  /*2690*/  UGETNEXTWORKID.BROADCAST [UR4], [UR5] ;  /* 0x00000000040073ca */ /* 0x000fec0008000100 */
[----:B------:R-:W-:Y:S01]  /*26a0*/  USEL UR4, URZ, 0x1, UP0 ;  /* 0x00000001ff047887 */ /* 0x000fe20008000000 */
[----:B------:R-:W-:Y:S01]  /*26b0*/  ISETP.NE.AND P0, PT, R8, 0x2, PT ;  /* 0x000000020800780c */ /* 0x000fe20003f05270 */
[----:B------:R-:W-:Y:S01]  /*26c0*/  USEL UR6, UR6, URZ, UP0 ;  /* 0x000000ff06067287 */ /* 0x000fe20008000000 */
[----:B------:R-:W2:Y:S03]  /*26d0*/  SYNCS.PHASECHK.TRANS64.TRYWAIT P1, [R0+URZ+0x80], R5 ;  /* 0x00008005000075a7 */ /* 0x000ea600080211ff */
[----:B------:R-:W-:Y:S01]  /*26e0*/  LOP3.LUT R12, R12, UR4, RZ, 0x3c, !PT ;  /* 0x000000040c0c7c12 */ /* 0x000fe2000f8e3cff */
[----:B-12---:R-:W-:Y:S07]  /*26f0*/  @!P1 BRA `(.L_x_42) ;  /* 0x00000088001c9947 */ /* 0x006fee0003800000 */
.L_x_177:
[C---:B------:R-:W-:Y:S01]  /*2700*/  LEA R4, R11.reuse, UR37, 0x4 ;  /* 0x000000250b047c11 */ /* 0x040fe2000f8e20ff */
[----:B-1----:R-:W-:Y:S01]  /*2710*/  VIADD R0, R0, 0x90 ;  /* 0x0000009000007836 */ /* 0x002fe20000000000 */
[----:B------:R-:W-:Y:S01]  /*2720*/  SEL R8, R8, RZ, P0 ;  /* 0x000000ff08087207 */ /* 0x000fe20000000000 */
[----:B------:R-:W-:-:S03]  /*2730*/  VIADD R11, R11, 0x1 ;  /* 0x000000010b0b7836 */ /* 0x000fc60000000000 */
[----:B------:R-:W1:Y:S01]  /*2740*/  LDS.128 R4, [R4+0x110] ;  /* 0x0001100004047984 */ /* 0x000e620000000c00 */
[----:B------:R-:W-:Y:S02]  /*2750*/  PRMT R0, RZ, 0x654, R0 ;  /* 0x00000654ff007816 */ /* 0x000fe40000000000 */
[C---:B------:R-:W-:Y:S01]  /*2760*/  ISETP.NE.AND P1, PT, R11.reuse, 0x2, PT ;  /* 0x000000020b00780c */ /* 0x040fe20003f25270 */
[----:B------:R-:W-:Y:S01]  /*2770*/  @!PT LDS RZ, [RZ] ;  /* 0x00000000fffff984 */ /* 0x000fe20000000800 */
[----:B------:R-:W-:Y:S01]  /*2780*/  @!PT LDS RZ, [RZ] ;  /* 0x00000000fffff984 */ /* 0x000fe20000000800 */
[----:B------:R-:W-:Y:S01]  /*2790*/  @!PT LDS RZ, [RZ] ;  /* 0x00000000fffff984 */ /* 0x000fe20000000800 */
[----:B------:R-:W-:Y:S01]  /*27a0*/  @!PT LDS RZ, [RZ] ;  /* 0x00000000fffff984 */ /* 0x000fe20000000800 */
[----:B------:R2:W-:Y:S06]  /*27b0*/  MEMBAR.ALL.CTA ;  /* 0x0000000000007992 */ /* 0x0005ec0000008000 */
[----:B--2---:R-:W2:Y:S01]  /*27c0*/  FENCE.VIEW.ASYNC.S ;  /* 0x00000000000073c6 */ /* 0x004ea20000000000 */
[----:B------:R-:W-:Y:S01]  /*27d0*/  SEL R11, R11, RZ, P1 ;  /* 0x000000ff0b0b7207 */ /* 0x000fe20000800000 */
[----:B--2---:R2:W-:Y:S01]  /*27e0*/  SYNCS.ARRIVE.TRANS64.RED.A1T0 RZ, [R0+URZ], RZ ;  /* 0x000000ff00ff79a7 */ /* 0x0045e200081004ff */
[----:B-1----:R-:W-:-:S02]  /*27f0*/  LOP3.LUT P3, RZ, R6, 0x1, RZ, 0xc0, !PT ;  /* 0x0000000106ff7812 */ /* 0x002fc4000786c0ff */
[----:B------:R-:W-:-:S04]  /*2800*/  SEL R5, RZ, 0x1, P1 ;  /* 0x00000001ff057807 */ /* 0x000fc80000800000 */
[----:B------:R-:W-:Y:S02]  /*2810*/  LOP3.LUT R10, R10, R5, RZ, 0x3c, !PT ;  /* 0x000000050a0a7212 */ /* 0x000fe400078e3cff */
[----:B--2---:R-:W-:-:S04]  /*2820*/  SEL R0, RZ, 0x1, P0 ;  /* 0x00000001ff007807 */ /* 0x004fc80000000000 */
[----:B------:R-:W-:Y:S01]  /*2830*/  LOP3.LUT R9, R9, R0, RZ, 0x3c, !PT ;  /* 0x0000000009097212 */ /* 0x000fe200078e3cff */
[----:B------:R-:W-:Y:S06]  /*2840*/  @P3 BRA `(.L_x_43) ;  /* 0xfffffffc002c3947 */ /* 0x000fec000383ffff */
[----:B------:R-:W-:Y:S01]  /*2850*/  ULEA UR5, UR6, UR37, 0x3 ;  /* 0x0000002506057291 */ /* 0x000fe2000f8e18ff */
[----:B------:R-:W-:-:S08]  /*2860*/  SHF.L.U32 R3, R12, 0x1f, RZ ;  /* 0x0000001f0c037819 */ /* 0x000fd000000006ff */
[----:B------:R-:W1:Y:S02]  /*2870*/  SYNCS.PHASECHK.TRANS64 P0, [UR5+0x90], R3 ;  /* 0x00009003ff0075a7 */ /* 0x000e640008001005 */
[----:B-1----:R-:W-:Y:S05]  /*2880*/  @P0 BRA `(.L_x_44) ;  /* 0x0000000000080947 */ /* 0x002fea0003800000 */
[----:B------:R-:W1:Y:S02]  /*2890*/  SYNCS.PHASECHK.TRANS64.TRYWAIT P0, [UR5+0x90], R3 ;  /* 0x00009003ff0075a7 */ /* 0x000e640008001105 */
[----:B-1----:R-:W-:Y:S05]  /*28a0*/  @!P0 BRA `(.L_x_45) ;  /* 0x0000008400c48947 */ /* 0x002fea0003800000 */
.L_x_44:
[----:B------:R-:W-:-:S04]  /*28b0*/  UIADD3 UR4, UPT, UPT, UR6, 0x1, URZ ;  /* 0x0000000106047890 */ /* 0x000fc8000fffe0ff */
[----:B------:R-:W-:-:S04]  /*28c0*/  UISETP.NE.AND UP0, UPT, UR4, 0x2, UPT ;  /* 0x000000020400788c */ /* 0x000fc8000bf05270 */
[----:B------:R-:W-:Y:S02]  /*28d0*/  USEL UR7, URZ, 0x1, UP0 ;  /* 0x00000001ff077887 */ /* 0x000fe40008000000 */
[----:B------:R-:W-:-:S04]  /*28e0*/  USEL UR4, UR4, URZ, UP0 ;  /* 0x000000ff04047287 */ /* 0x000fc80008000000 */
[----:B------:R-:W-:Y:S01]  /*28f0*/  ULEA UR4, UR4, UR37, 0x3 ;  /* 0x0000002504047291 */ /* 0x000fe2000f8e18ff */
[----:B-1----:R-:W-:-:S04]  /*2900*/  LOP3.LUT R3, R12, UR7, RZ, 0x3c, !PT ;  /* 0x000000070c037c12 */ /* 0x002fc8000f8e3cff */
[----:B------:R-:W-:-:S04]  /*2910*/  SHF.L.U32 R0, R3, 0x1f, RZ ;  /* 0x0000001f03007819 */ /* 0x000fc800000006ff */
[----:B------:R-:W1:Y:S02]  /*2920*/  SYNCS.PHASECHK.TRANS64 P0, [UR4+0x90], R0 ;  /* 0x00009000ff0075a7 */ /* 0x000e640008001004 */
[----:B-1----:R-:W-:Y:S05]  /*2930*/  @P0 EXIT ;  /* 0x000000000000094d */ /* 0x002fea0003800000 */
[----:B------:R-:W-:Y:S02]  /*2940*/  SHF.L.U32 R3, R3, 0x1f, RZ ;  /* 0x0000001f03037819 */ /* 0x000fe400000006ff */
[----:B------:R-:W-:-:S07]  /*2950*/  MOV R0, UR4 ;  /* 0x0000000400007c02 */ /* 0x000fce0008000f00 */
.L_x_46:
[----:B-1----:R1:W2:Y:S02]  /*2960*/  SYNCS.PHASECHK.TRANS64.TRYWAIT P0, [R0+URZ+0x90], R3 ;  /* 0x00009003000075a7 */ /* 0x0022a400080011ff */
[----:B--2---:R-:W-:Y:S05]  /*2970*/  @!P0 NANOSLEEP.SYNCS 0x989680 ;  /* 0x009896800000895d */ /* 0x004fea0003900000 */
[----:B------:R-:W2:Y:S02]  /*2980*/  @!P0 SYNCS.PHASECHK.TRANS64 P0, [R0+URZ+0x90], R3 ;  /* 0x00009003000085a7 */ /* 0x000ea400080010ff */
[----:B--2---:R-:W-:Y:S05]  /*2990*/  @P0 EXIT ;  /* 0x000000000000094d */ /* 0x004fea0003800000 */
[----:B------:R-:W-:Y:S05]  /*29a0*/  BRA `(.L_x_46) ;  /* 0xfffffffc00ec7947 */ /* 0x000fea000383ffff */
.L_x_39:
[----:B------:R-:W-:-:S09]  /*29b0*/  UISETP.NE.AND UP1, UPT, UR8, URZ, UPT ;  /* 0x000000ff0800728c */ /* 0x000fd2000bf25270 */
[----:B------:R-:W-:Y:S05]  /*29c0*/  BRA.U UP1, `(.L_x_47) ;  /* 0x0000000d01b47547 */ /* 0x000fea000b800000 */
[----:B------:R-:W-:Y:S01]  /*29d0*/  UMOV UR4, 0x40 ;  /* 0x0000004000047882 */ /* 0x000fe20000000000 */
[----:B------:R-:W-:Y:S01]  /*29e0*/  NOP ;  /* 0x0000000000007918 */ /* 0x000fe20000000000 */
[----:B------:R-:W-:Y:S01]  /*29f0*/  ULEA UR4, UR37, UR4, 0x18 ;  /* 0x0000000425047291 */ /* 0x000fe2000f8ec0ff */
[----:B------:R-:W-:Y:S02]  /*2a00*/  UMOV UR5, 0x400 ;  /* 0x0000040000057882 */ /* 0x000fe40000000000 */
[----:B------:R-:W-:-:S06]  /*2a10*/  ULEA UR37, UR37, UR5, 0x18 ;  /* 0x0000000525257291 */ /* 0x000fcc000f8ec0ff */
[----:B------:R-:W1:Y:S02]  /*2a20*/  LDS.U8 R0, [UR4+0x1c] ;  /* 0x00001c04ff007984 */ /* 0x000e640008000000 */
[----:B-1----:R-:W-:-:S13]  /*2a30*/  ISETP.NE.AND P0, PT, R0, RZ, PT ;  /* 0x000000ff0000720c */ /* 0x002fda0003f05270 */
[----:B------:R-:W-:Y:S05]  /*2a40*/  @P0 BRA `(.L_x_48) ;  /* 0x0000000000580947 */ /* 0x000fea0003800000 */
[----:B------:R-:W-:-:S13]  /*2a50*/  ELECT P0, URZ, PT ;  /* 0x0000000000ff782f */ /* 0x000fda0003800000 */
[----:B------:R-:W-:Y:S05]  /*2a60*/  @!P0 BRA `(.L_x_49) ;  /* 0x0000000000608947 */ /* 0x000fea0003800000 */
[----:B------:R-:W-:Y:S01]  /*2a70*/  UMOV UR5, 0x10 ;  /* 0x0000001000057882 */ /* 0x000fe20000000000 */
[----:B------:R-:W-:Y:S01]  /*2a80*/  HFMA2 R0, -RZ, RZ, 0, 5.9604644775390625e-08 ;  /* 0x00000001ff007431 */ /* 0x000fe200000001ff */
[----:B------:R-:W-:-:S03]  /*2a90*/  MOV R2, 0xffff ;  /* 0x0000ffff00027802 */ /* 0x000fc60000000f00 */
[----:B------:R-:W-:Y:S04]  /*2aa0*/  DEPBAR.LE SB1, 0x36 ;  /* 0x00009d800000791a */ /* 0x000fe80000000000 */
[----:B------:R-:W1:Y:S02]  /*2ab0*/  UTCATOMSWS.FIND_AND_SET.ALIGN UP0, UR5, UR5 ;  /* 0x00000005000575e3 */ /* 0x000e640008000800 */
[----:B-1----:R-:W-:Y:S01]  /*2ac0*/  MOV R3, UR5 ;  /* 0x0000000500037c02 */ /* 0x002fe20008000f00 */
[----:B------:R-:W-:Y:S06]  /*2ad0*/  BRA.U UP0, `(.L_x_50) ;  /* 0x0000000100187547 */ /* 0x000fec000b800000 */
.L_x_51:
[----:B------:R-:W-:Y:S05]  /*2ae0*/  NANOSLEEP 0x64 ;  /* 0x000000640000795d */ /* 0x000fea0003800000 */
[----:B------:R-:W-:-:S05]  /*2af0*/  UMOV UR5, 0x10 ;  /* 0x0000001000057882 */ /* 0x000fca0000000000 */
[----:B------:R-:W-:Y:S04]  /*2b00*/  DEPBAR.LE SB1, 0x36 ;  /* 0x00009d800000791a */ /* 0x000fe80000000000 */
[----:B------:R-:W1:Y:S02]  /*2b10*/  UTCATOMSWS.FIND_AND_SET.ALIGN UP0, UR5, UR5 ;  /* 0x00000005000575e3 */ /* 0x000e640008000800 */
[----:B-1----:R-:W-:Y:S01]  /*2b20*/  MOV R3, UR5 ;  /* 0x0000000500037c02 */ /* 0x002fe20008000f00 */
[----:B------:R-:W-:Y:S05]  /*2b30*/  BRA.U !UP0, `(.L_x_51) ;  /* 0xfffffffd08e87547 */ /* 0x000fea000b83ffff */
.L_x_50:
[-C--:B------:R-:W-:Y:S02]  /*2b40*/  SHF.L.U32 R2, R2, R3.reuse, RZ ;  /* 0x0000000302027219 */ /* 0x080fe400000006ff */
[----:B------:R-:W-:Y:S01]  /*2b50*/  SHF.L.U32 R0, R0, R3, RZ ;  /* 0x0000000300007219 */ /* 0x000fe200000006ff */
[----:B------:R-:W-:Y:S02]  /*2b60*/  IMAD.SHL.U32 R3, R3, 0x20, RZ ;  /* 0x0000002003037824 */ /* 0x000fe400078e00ff */
[----:B------:R1:W-:Y:S04]  /*2b70*/  ATOMS.OR RZ, [UR4+0x14], R2 ;  /* 0x00001402ffff798c */ /* 0x0003e8000b000004 */
[----:B------:R1:W-:Y:S04]  /*2b80*/  ATOMS.OR RZ, [UR4+0x18], R0 ;  /* 0x00001800ffff798c */ /* 0x0003e8000b000004 */
[----:B------:R1:W-:Y:S01]  /*2b90*/  STS [UR37+0x130], R3 ;  /* 0x00013003ff007988 */ /* 0x0003e20008000825 */
[----:B------:R-:W-:Y:S05]  /*2ba0*/  BRA `(.L_x_49) ;  /* 0x0000000000107947 */ /* 0x000fea0003800000 */
.L_x_48:
[----:B------:R-:W-:Y:S02]  /*2bb0*/  MOV R0, 0xffffffff ;  /* 0xffffffff00007802 */ /* 0x000fe40000000f00 */
[----:B------:R-:W-:-:S03]  /*2bc0*/  MOV R2, 0x2bf0 ;  /* 0x00002bf000027802 */ /* 0x000fc60000000f00 */
[----:B------:R1:W-:Y:S04]  /*2bd0*/  STS [UR37+0x130], R0 ;  /* 0x00013000ff007988 */ /* 0x0003e80008000825 */
[----:B-1-3-5:R-:W-:Y:S05]  /*2be0*/  CALL.REL.NOINC `($__internal_1_$__cuda_sm10x_tcgen05_guardrail_trap_phase_invalid_during_alloc) ;  /* 0x0000008c00bc7944 */ /* 0x02afea0003c00000 */
.L_x_49:
[----:B------:R-:W-:Y:S05]  /*2bf0*/  WARPSYNC.ALL ;  /* 0x0000000000007948 */ /* 0x000fea0003800000 */
[----:B------:R-:W2:Y:S01]  /*2c00*/  S2UR UR5, SR_CgaCtaId ;  /* 0x00000000000579c3 */ /* 0x000ea20000008800 */
[----:B------:R-:W-:Y:S01]  /*2c10*/  UMOV UR4, 0x400 ;  /* 0x0000040000047882 */ /* 0x000fe20000000000 */
[----:B------:R-:W-:-:S06]  /*2c20*/  NOP ;  /* 0x0000000000007918 */ /* 0x000fcc0000000000 */
[----:B------:R-:W-:Y:S06]  /*2c30*/  BAR.ARV 0x6, 0xa0 ;  /* 0x0182800000007b1d */ /* 0x000fec0000002000 */
[----:B------:R-:W4:Y:S01]  /*2c40*/  LDCU UR7, c[0x0][0x38c] ;  /* 0x00007180ff0777ac */ /* 0x000f220008000800 */
[----:B------:R-:W-:Y:S01]  /*2c50*/  IMAD.MOV.U32 R11, RZ, RZ, 0x1 ;  /* 0x00000001ff0b7424 */ /* 0x000fe200078e00ff */
[----:B------:R-:W-:Y:S01]  /*2c60*/  CS2R R8, SRZ ;  /* 0x0000000000087805 */ /* 0x000fe2000001ff00 */
[----:B------:R-:W-:Y:S01]  /*2c70*/  IMAD.MOV.U32 R10, RZ, RZ, RZ ;  /* 0x000000ffff0a7224 */ /* 0x000fe200078e00ff */
[----:B------:R-:W3:Y:S01]  /*2c80*/  LDCU UR6, c[0x0][0x38c] ;  /* 0x00007180ff0677ac */ /* 0x000ee20008000800 */
[----:B------:R-:W-:Y:S01]  /*2c90*/  UMOV UR15, URZ ;  /* 0x000000ff000f7c82 */ /* 0x000fe20008000000 */
[----:B------:R-:W-:Y:S01]  /*2ca0*/  UMOV UR14, URZ ;  /* 0x000000ff000e7c82 */ /* 0x000fe20008000000 */
[----:B--2---:R-:W-:Y:S01]  /*2cb0*/  ULEA UR5, UR5, UR4, 0x18 ;  /* 0x0000000405057291 */ /* 0x004fe2000f8ec0ff */
[----:B------:R-:W-:Y:S01]  /*2cc0*/  UMOV UR24, 0x0 ;  /* 0x0000000000187882 */ /* 0x000fe20000000000 */
[----:B------:R-:W-:-:S02]  /*2cd0*/  UMOV UR25, 0x8200910 ;  /* 0x0820091000197882 */ /* 0x000fc40000000000 */
[----:B------:R-:W-:Y:S02]  /*2ce0*/  UIADD3 UR10, UPT, UPT, UR5, 0x8400, URZ ;  /* 0x00008400050a7890 */ /* 0x000fe4000fffe0ff */
[----:B------:R-:W-:Y:S02]  /*2cf0*/  UIADD3 UR11, UPT, UPT, UR5, 0x14400, URZ ;  /* 0x00014400050b7890 */ /* 0x000fe4000fffe0ff */
[----:B----4-:R-:W-:Y:S01]  /*2d00*/  UIADD3 UR7, UPT, UPT, UR7, 0x1f, URZ ;  /* 0x0000001f07077890 */ /* 0x010fe2000fffe0ff */
[----:B-1----:R-:W1:Y:S01]  /*2d10*/  LDS R0, [UR5+0x130] ;  /* 0x00013005ff007984 */ /* 0x002e620008000800 */
[----:B------:R-:W-:Y:S02]  /*2d20*/  USHF.R.U32.HI UR10, URZ, 0x4, UR10 ;  /* 0x00000004ff0a7899 */ /* 0x000fe4000801160a */
[----:B------:R-:W-:Y:S02]  /*2d30*/  USHF.R.S32.HI UR4, URZ, 0x1f, UR7 ;  /* 0x0000001fff047899 */ /* 0x000fe40008011407 */
[----:B------:R-:W-:-:S02]  /*2d40*/  USHF.R.U32.HI UR11, URZ, 0x4, UR11 ;  /* 0x00000004ff0b7899 */ /* 0x000fc4000801160b */
[----:B------:R-:W-:Y:S02]  /*2d50*/  ULEA.HI UR4, UR4, UR7, URZ, 0x5 ;  /* 0x0000000704047291 */ /* 0x000fe4000f8f28ff */
[----:B------:R-:W-:Y:S02]  /*2d60*/  ULOP3.LUT UR10, UR10, 0x3fff, URZ, 0xc0, !UPT ;  /* 0x00003fff0a0a7892 */ /* 0x000fe4000f8ec0ff */
[----:B------:R-:W-:Y:S02]  /*2d70*/  USHF.R.S32.HI UR4, URZ, 0x5, UR4 ;  /* 0x00000005ff047899 */ /* 0x000fe40008011404 */
[----:B------:R-:W-:Y:S02]  /*2d80*/  ULOP3.LUT UR11, UR11, 0x3fff, URZ, 0xc0, !UPT ;  /* 0x00003fff0b0b7892 */ /* 0x000fe4000f8ec0ff */
[----:B------:R-:W-:Y:S01]  /*2d90*/  UISETP.LT.AND UP0, UPT, UR4, 0x1, UPT ;  /* 0x000000010400788c */ /* 0x000fe2000bf01270 */
[----:B------:R-:W-:Y:S01]  /*2da0*/  UMOV UR22, 0x0 ;  /* 0x0000000000167882 */ /* 0x000fe20000000000 */
[----:B------:R-:W-:-:S02]  /*2db0*/  UMOV UR23, 0x8200910 ;  /* 0x0820091000177882 */ /* 0x000fc40000000000 */
[----:B------:R-:W-:Y:S02]  /*2dc0*/  USEL UR9, UR4, 0x1, !UP0 ;  /* 0x0000000104097887 */ /* 0x000fe4000c000000 */
[----:B------:R-:W-:Y:S02]  /*2dd0*/  ULOP3.LUT UR10, UR10, 0x10000, URZ, 0xfc, !UPT ;  /* 0x000100000a0a7892 */ /* 0x000fe4000f8efcff */
[----:B------:R-:W-:Y:S02]  /*2de0*/  ULOP3.LUT UR11, UR11, 0x10000, URZ, 0xfc, !UPT ;  /* 0x000100000b0b7892 */ /* 0x000fe4000f8efcff */
[----:B------:R-:W-:Y:S02]  /*2df0*/  UIADD3 UR9, UPT, UPT, -UR9, URZ, URZ ;  /* 0x000000ff09097290 */ /* 0x000fe4000fffe1ff */
[----:B---3--:R-:W-:Y:S01]  /*2e00*/  UISETP.GE.AND UP3, UPT, UR6, 0x1, UPT ;  /* 0x000000010600788c */ /* 0x008fe2000bf66270 */
[----:B------:R-:W-:Y:S01]  /*2e10*/  UMOV UR20, 0x0 ;  /* 0x0000000000147882 */ /* 0x000fe20000000000 */
[----:B------:R-:W-:Y:S01]  /*2e20*/  UMOV UR21, 0x8200910 ;  /* 0x0820091000157882 */ /* 0x000fe20000000000 */
[----:B------:R-:W-:Y:S01]  /*2e30*/  UMOV UR18, 0x0 ;  /* 0x0000000000127882 */ /* 0x000fe20000000000 */
[----:B------:R-:W-:Y:S01]  /*2e40*/  UMOV UR19, 0x8200910 ;  /* 0x0820091000137882 */ /* 0x000fe20000000000 */
[----:B-1----:R-:W-:-:S15]  /*2e50*/  R2UR UR16, R0 ;  /* 0x00000000001072ca */ /* 0x002fde00000e0000 */
.L_x_58:
[----:B------:R-:W-:Y:S02]  /*2e60*/  LEA R0, R10, UR5, 0x3 ;  /* 0x000000050a007c11 */ /* 0x000fe4000f8e18ff */
[----:B------:R-:W-:Y:S02]  /*2e70*/  SHF.L.U32 R5, R9, 0x1f, RZ ;  /* 0x0000001f09057819 */ /* 0x000fe400000006ff */
[----:B------:R-:W-:Y:S01]  /*2e80*/  PLOP3.LUT P0, PT, PT, PT, UP3, 0x80, 0x8 ;  /* 0x000000000008781c */ /* 0x000fe20003f0f038 */
[----:B------:R-:W-:Y:S01]  /*2e90*/  VIADD R3, R0, 0x90 ;  /* 0x0000009000037836 */ /* 0x000fe20000000000 */
[----:B-1----:R-:W1:Y:S02]  /*2ea0*/  SYNCS.PHASECHK.TRANS64.TRYWAIT P1, [R0+URZ+0x80], R5 ;  /* 0x00008005000075a7 */ /* 0x002e6400080211ff */
[----:B-1-3--:R-:W-:Y:S09]  /*2eb0*/  @!P1 BRA `(.L_x_52) ;  /* 0x0000008000589947 */ /* 0x00aff20003800000 */
.L_x_179:
[----:B------:R-:W-:Y:S01]  /*2ec0*/  LEA R4, R10, UR5, 0x4 ;  /* 0x000000050a047c11 */ /* 0x000fe2000f8e20ff */
[----:B------:R-:W-:Y:S01]  /*2ed0*/  @UP3 ULEA UR6, UR14, UR5, 0x3 ;  /* 0x000000050e063291 */ /* 0x000fe2000f8e18ff */
[----:B------:R-:W-:Y:S01]  /*2ee0*/  PLOP3.LUT P2, PT, PT, PT, PT, 0x80, 0x8 ;  /* 0x000000000008781c */ /* 0x000fe20003f4f070 */
[----:B------:R-:W-:Y:S01]  /*2ef0*/  ULEA UR7, UR15, UR5, 0x3 ;  /* 0x000000050f077291 */ /* 0x000fe2000f8e18ff */
[----:B------:R-:W-:Y:S01]  /*2f00*/  PRMT R3, RZ, 0x654, R3 ;  /* 0x00000654ff037816 */ /* 0x000fe20000000003 */
[----:B------:R-:W-:Y:S01]  /*2f10*/  ULEA UR8, UR15, UR16, 0x7 ;  /* 0x000000100f087291 */ /* 0x000fe2000f8e38ff */
[----:B-1----:R-:W1:Y:S01]  /*2f20*/  LDS.128 R4, [R4+0x110] ;  /* 0x0001100004047984 */ /* 0x002e620000000c00 */
[----:B------:R-:W-:Y:S02]  /*2f30*/  @P0 SHF.L.U32 R2, R8, 0x1f, RZ ;  /* 0x0000001f08020819 */ /* 0x000fe400000006ff */
[----:B------:R-:W-:Y:S01]  /*2f40*/  SHF.L.U32 R0, R11, 0x1f, RZ ;  /* 0x0000001f0b007819 */ /* 0x000fe200000006ff */
[----:B------:R-:W-:Y:S01]  /*2f50*/  @!PT LDS RZ, [RZ] ;  /* 0x00000000fffff984 */ /* 0x000fe20000000800 */
[----:B------:R-:W-:Y:S01]  /*2f60*/  @!PT LDS RZ, [RZ] ;  /* 0x00000000fffff984 */ /* 0x000fe20000000800 */
[----:B------:R-:W-:Y:S01]  /*2f70*/  @!PT LDS RZ, [RZ] ;  /* 0x00000000fffff984 */ /* 0x000fe20000000800 */
[----:B------:R-:W-:Y:S01]  /*2f80*/  @!PT LDS RZ, [RZ] ;  /* 0x00000000fffff984 */ /* 0x000fe20000000800 */
[----:B------:R2:W-:Y:S06]  /*2f90*/  MEMBAR.ALL.CTA ;  /* 0x0000000000007992 */ /* 0x0005ec0000008000 */
[----:B--2---:R-:W2:Y:S02]  /*2fa0*/  FENCE.VIEW.ASYNC.S ;  /* 0x00000000000073c6 */ /* 0x004ea40000000000 */
[----:B--2---:R2:W-:Y:S01]  /*2fb0*/  SYNCS.ARRIVE.TRANS64.RED.A1T0 RZ, [R3+URZ], RZ ;  /* 0x000000ff03ff79a7 */ /* 0x0045e200081004ff */
[----:B------:R2:W3:Y:S01]  /*2fc0*/  @P0 SYNCS.PHASECHK.TRANS64.TRYWAIT P2, [UR6], R2 ;  /* 0x00000002ff0005a7 */ /* 0x0004e20008041106 */
[----:B-1----:R-:W-:Y:S01]  /*2fd0*/  LOP3.LUT P1, RZ, R6, 0x1, RZ, 0xc0, !PT ;  /* 0x0000000106ff7812 */ /* 0x002fe2000782c0ff */
[----:B------:R-:W1:Y:S02]  /*2fe0*/  SYNCS.PHASECHK.TRANS64.TRYWAIT P0, [UR7+0xc0], R0 ;  /* 0x0000c000ff0075a7 */ /* 0x000e640008001107 */
[----:B-123--:R-:W-:Y:S10]  /*2ff0*/  @!P0 BRA `(.L_x_53) ;  /* 0x00000080001c8947 */ /* 0x00eff40003800000 */
.L_x_181:
[----:B------:R-:W-:Y:S01]  /*3000*/  IADD3 R10, PT, PT, R10, 0x1, RZ ;  /* 0x000000010a0a7810 */ /* 0x000fe20007ffe0ff */
[----:B------:R-:W-:Y:S06]  /*3010*/  BRA.U !UP3, `(.L_x_54) ;  /* 0x000000010bc07547 */ /* 0x000fec000b800000 */
[----:B------:R-:W-:Y:S01]  /*3020*/  UPLOP3.LUT UP4, UPT, UPT, UPT, UPT, 0x40, 0x4 ;  /* 0x000000000004789c */ /* 0x000fe20003f8e870 */
[----:B------:R-:W-:Y:S01]  /*3030*/  UMOV UR13, UR9 ;  /* 0x00000009000d7c82 */ /* 0x000fe20008000000 */
[----:B------:R-:W-:Y:S01]  /*3040*/  UMOV UR12, UR4 ;  /* 0x00000004000c7c82 */ /* 0x000fe20008000000 */
[----:B------:R-:W-:-:S08]  /*3050*/  UMOV UR17, UR14 ;  /* 0x0000000e00117c82 */ /* 0x000fd00008000000 */
.L_x_57:
[----:B------:R-:W-:Y:S02]  /*3060*/  UIADD3 UR13, UPT, UPT, UR13, 0x1, URZ ;  /* 0x000000010d0d7890 */ /* 0x000fe4000fffe0ff */
[----:B--2---:R-:W-:Y:S02]  /*3070*/  ULEA UR6, UR17, UR5, 0x3 ;  /* 0x0000000511067291 */ /* 0x004fe4000f8e18ff */
[----:B------:R-:W-:Y:S01]  /*3080*/  UISETP.NE.AND UP0, UPT, UR13, URZ, UPT ;  /* 0x000000ff0d00728c */ /* 0x000fe2000bf05270 */
[----:B---3--:R-:W-:Y:S10]  /*3090*/  @P2 BRA `(.L_x_55) ;  /* 0x00000000000c2947 */ /* 0x008ff40003800000 */
[----:B-1----:R-:W-:Y:S04]  /*30a0*/  SHF.L.U32 R3, R8, 0x1f, RZ ;  /* 0x0000001f08037819 */ /* 0x002fe800000006ff */
[----:B------:R-:W1:Y:S02]  /*30b0*/  SYNCS.PHASECHK.TRANS64.TRYWAIT P0, [UR6], R3 ;  /* 0x00000003ff0075a7 */ /* 0x000e640008001106 */
[----:B-1----:R-:W-:Y:S05]  /*30c0*/  @!P0 BRA `(.L_x_56) ;  /* 0x0000008000008947 */ /* 0x002fea0003800000 */
.L_x_55:
[----:B------:R-:W-:Y:S01]  /*30d0*/  UISETP.NE.AND UP1, UPT, UR12, 0x1, UPT ;  /* 0x000000010c00788c */ /* 0x000fe2000bf25270 */
[----:B------:R-:W-:Y:S01]  /*30e0*/  PLOP3.LUT P2, PT, PT, PT, PT, 0x80, 0x8 ;  /* 0x000000000008781c */ /* 0x000fe20003f4f070 */
[----:B------:R-:W-:Y:S02]  /*30f0*/  UIADD3 UR14, UPT, UPT, UR17, 0x1, URZ ;  /* 0x00000001110e7890 */ /* 0x000fe4000fffe0ff */
[----:B------:R-:W-:Y:S02]  /*3100*/  ULEA UR28, UR17, UR11, 0xa ;  /* 0x0000000b111c7291 */ /* 0x000fe4000f8e50ff */
[----:B------:R-:W-:Y:S01]  /*3110*/  UISETP.NE.AND UP2, UPT, UR14, 0x3, UPT ;  /* 0x000000030e00788c */ /* 0x000fe2000bf45270 */
[----:B------:R-:W-:Y:S01]  /*3120*/  PLOP3.LUT P0, PT, PT, PT, UP1, 0x80, 0x8 ;  /* 0x000000000008781c */ /* 0x000fe20003f0f018 */
[----:B------:R-:W-:Y:S02]  /*3130*/  UIADD3 UR40, UPT, UPT, UR28, 0x2, URZ ;  /* 0x000000021c287890 */ /* 0x000fe4000fffe0ff */
[----:B------:R-:W-:Y:S02]  /*3140*/  USEL UR27, URZ, 0x1, UP2 ;  /* 0x00000001ff1b7887 */ /* 0x000fe40009000000 */
[----:B------:R-:W-:Y:S02]  /*3150*/  USEL UR14, UR14, URZ, UP2 ;  /* 0x000000ff0e0e7287 */ /* 0x000fe40009000000 */
[----:B------:R-:W-:Y:S02]  /*3160*/  UIADD3 UR36, UPT, UPT, UR28, 0x4, URZ ;  /* 0x000000041c247890 */ /* 0x000fe4000fffe0ff */
[----:B------:R-:W-:Y:S01]  /*3170*/  @UP1 ULEA UR26, UR14, UR5, 0x3 ;  /* 0x000000050e1a1291 */ /* 0x000fe2000f8e18ff */
[----:B------:R-:W-:Y:S01]  /*3180*/  LOP3.LUT R8, R8, UR27, RZ, 0x3c, !PT ;  /* 0x0000001b08087c12 */ /* 0x000fe2000f8e3cff */
[----:B------:R-:W-:Y:S02]  /*3190*/  UIADD3 UR32, UPT, UPT, UR28, 0x6, URZ ;  /* 0x000000061c207890 */ /* 0x000fe4000fffe0ff */
[----:B------:R-:W-:Y:S01]  /*31a0*/  UIADD3 UR6, UPT, UPT, UR6, 0x18, URZ ;  /* 0x0000001806067890 */ /* 0x000fe2000fffe0ff */
[----:B-1----:R-:W-:Y:S01]  /*31b0*/  @P0 SHF.L.U32 R0, R8, 0x1f, RZ ;  /* 0x0000001f08000819 */ /* 0x002fe200000006ff */
[----:B------:R-:W-:Y:S01]  /*31c0*/  UIADD3 UR12, UPT, UPT, UR12, -0x1, URZ ;  /* 0xffffffff0c0c7890 */ /* 0x000fe2000fffe0ff */
[----:B------:R-:W-:Y:S02]  /*31d0*/  UMOV UR29, 0x40004040 ;  /* 0x40004040001d7882 */ /* 0x000fe40000000000 */
[----:B------:R2:W3:Y:S01]  /*31e0*/  @P0 SYNCS.PHASECHK.TRANS64.TRYWAIT P2, [UR26], R0 ;  /* 0x00000000ff0005a7 */ /* 0x0004e2000804111a */
[----:B------:R-:W-:Y:S01]  /*31f0*/  ULEA UR26, UR17, UR10, 0xa ;  /* 0x0000000a111a7291 */ /* 0x000fe2000f8e50ff */
[----:B------:R-:W-:Y:S01]  /*3200*/  UMOV UR27, 0x40004040 ;  /* 0x40004040001b7882 */ /* 0x000fe20000000000 */
[----:B------:R-:W-:Y:S02]  /*3210*/  UMOV UR41, 0x40004040 ;  /* 0x4000404000297882 */ /* 0x000fe40000000000 */
[----:B------:R-:W-:Y:S02]  /*3220*/  UIADD3 UR38, UPT, UPT, UR26, 0x2, URZ ;  /* 0x000000021a267890 */ /* 0x000fe4000fffe0ff */
[----:B------:R-:W-:Y:S02]  /*3230*/  UIADD3 UR34, UPT, UPT, UR26, 0x4, URZ ;  /* 0x000000041a227890 */ /* 0x000fe4000fffe0ff */
[----:B------:R-:W-:Y:S01]  /*3240*/  UIADD3 UR30, UPT, UPT, UR26, 0x6, URZ ;  /* 0x000000061a1e7890 */ /* 0x000fe2000fffe0ff */
[----:B------:R2:W-:Y:S01]  /*3250*/  UTCHMMA gdesc[UR26], gdesc[UR28], tmem[UR8], tmem[UR24], idesc[UR25], UP4 ;  /* 0x00ff181c1a0075ea */ /* 0x0005e2000a000008 */
[----:B------:R-:W-:Y:S01]  /*3260*/  UPLOP3.LUT UP4, UPT, UPT, UPT, UPT, 0x80, 0x8 ;  /* 0x000000000008789c */ /* 0x000fe20003f8f070 */
[----:B------:R-:W-:Y:S01]  /*3270*/  UMOV UR39, 0x40004040 ;  /* 0x4000404000277882 */ /* 0x000fe20000000000 */
[----:B------:R-:W-:Y:S01]  /*3280*/  UMOV UR37, 0x40004040 ;  /* 0x4000404000257882 */ /* 0x000fe20000000000 */
[----:B------:R2:W-:Y:S01]  /*3290*/  UTCHMMA gdesc[UR38], gdesc[UR40], tmem[UR8], tmem[UR22], idesc[UR23], UPT ;  /* 0x00ff1628260075ea */ /* 0x0005e2000b800008 */
[----:B------:R-:W-:Y:S01]  /*32a0*/  UMOV UR35, 0x40004040 ;  /* 0x4000404000237882 */ /* 0x000fe20000000000 */
[----:B------:R-:W-:Y:S01]  /*32b0*/  UMOV UR33, 0x40004040 ;  /* 0x4000404000217882 */ /* 0x000fe20000000000 */
[----:B------:R-:W-:Y:S01]  /*32c0*/  UMOV UR31, 0x40004040 ;  /* 0x40004040001f7882 */ /* 0x000fe20000000000 */
[----:B------:R2:W-:Y:S01]  /*32d0*/  UTCHMMA gdesc[UR34], gdesc[UR36], tmem[UR8], tmem[UR20], idesc[UR21], UPT ;  /* 0x00ff1424220075ea */ /* 0x0005e2000b800008 */
[----:B------:R2:W-:Y:S01]  /*32e0*/  UTCHMMA gdesc[UR30], gdesc[UR32], tmem[UR8], tmem[UR18], idesc[UR19], UPT ;  /* 0x00ff12201e0075ea */ /* 0x0005e2000b800008 */
[----:B------:R2:W-:Y:S01]  /*32f0*/  UTCBAR [UR6], URZ ;  /* 0x000000ff060073e9 */ /* 0x0005e200080000ff */
[----:B------:R-:W-:Y:S01]  /*3300*/  UMOV UR17, UR14 ;  /* 0x0000000e00117c82 */ /* 0x000fe20008000000 */
[----:B------:R-:W-:Y:S05]  /*3310*/  BRA.U UP0, `(.L_x_57) ;  /* 0xfffffffd00507547 */ /* 0x000fea000b83ffff */
.L_x_54:
[----:B------:R-:W-:Y:S01]  /*3320*/  UIADD3 UR15, UPT, UPT, UR15, 0x1, URZ ;  /* 0x000000010f0f7890 */ /* 0x000fe2000fffe0ff */
[C---:B------:R-:W-:Y:S01]  /*3330*/  ISETP.NE.AND P0, PT, R10.reuse, 0x2, PT ;  /* 0x000000020a00780c */ /* 0x040fe20003f05270 */
[----:B------:R-:W-:Y:S02]  /*3340*/  UIADD3 UR7, UPT, UPT, UR7, 0xa0, URZ ;  /* 0x000000a007077890 */ /* 0x000fe4000fffe0ff */
[----:B------:R-:W-:Y:S01]  /*3350*/  UISETP.NE.AND UP0, UPT, UR15, 0x4, UPT ;  /* 0x000000040f00788c */ /* 0x000fe2000bf05270 */
[----:B-12---:R-:W-:Y:S02]  /*3360*/  SEL R0, RZ, 0x1, P0 ;  /* 0x00000001ff007807 */ /* 0x006fe40000000000 */
[----:B------:R-:W-:Y:S01]  /*3370*/  SEL R10, R10, RZ, P0 ;  /* 0x000000ff0a0a7207 */ /* 0x000fe20000000000 */
[----:B------:R-:W-:Y:S01]  /*3380*/  USEL UR6, URZ, 0x1, UP0 ;  /* 0x00000001ff067887 */ /* 0x000fe20008000000 */
[----:B------:R-:W-:Y:S01]  /*3390*/  LOP3.LUT R9, R9, R0, RZ, 0x3c, !PT ;  /* 0x0000000009097212 */ /* 0x000fe200078e3cff */
[----:B------:R-:W-:Y:S01]  /*33a0*/  USEL UR15, UR15, URZ, UP0 ;  /* 0x000000ff0f0f7287 */ /* 0x000fe20008000000 */
[----:B------:R1:W-:Y:S03]  /*33b0*/  UTCBAR [UR7], URZ ;  /* 0x000000ff070073e9 */ /* 0x0003e600080000ff */
[----:B------:R-:W-:Y:S01]  /*33c0*/  LOP3.LUT R11, R11, UR6, RZ, 0x3c, !PT ;  /* 0x000000060b0b7c12 */ /* 0x000fe2000f8e3cff */
[----:B------:R-:W-:Y:S07]  /*33d0*/  @P1 BRA `(.L_x_58) ;  /* 0xfffffff800a01947 */ /* 0x000fee000383ffff */
[----:B------:R-:W2:Y:S01]  /*33e0*/  S2UR UR4, SR_CgaCtaId ;  /* 0x00000000000479c3 */ /* 0x000ea20000008800 */
[----:B------:R-:W-:Y:S01]  /*33f0*/  ELECT P0, URZ, PT ;  /* 0x0000000000ff782f */ /* 0x000fe20003800000 */
[----:B------:R-:W-:Y:S01]  /*3400*/  IMAD.MOV.U32 R0, RZ, RZ, 0x1 ;  /* 0x00000001ff007424 */ /* 0x000fe200078e00ff */
[----:B------:R-:W-:Y:S01]  /*3410*/  UIADD3 UR5, UPT, UPT, UR5, 0xc0, URZ ;  /* 0x000000c005057890 */ /* 0x000fe2000fffe0ff */
[----:B------:R-:W-:Y:S01]  /*3420*/  SHF.L.U32 R3, R11, 0x1f, RZ ;  /* 0x0000001f0b037819 */ /* 0x000fe200000006ff */
[----:B------:R-:W-:-:S03]  /*3430*/  UMOV UR6, 0x40 ;  /* 0x0000004000067882 */ /* 0x000fc60000000000 */
[----:B------:R-:W-:Y:S01]  /*3440*/  UVIRTCOUNT.DEALLOC.SMPOOL 0x80 ;  /* 0x000000800000784c */ /* 0x000fe20000000000 */
[----:B--2---:R-:W-:Y:S02]  /*3450*/  ULEA UR4, UR4, UR6, 0x18 ;  /* 0x0000000604047291 */ /* 0x004fe4000f8ec0ff */
[----:B------:R-:W-:-:S07]  /*3460*/  ULEA UR6, UR15, UR5, 0x3 ;  /* 0x000000050f067291 */ /* 0x000fce000f8e18ff */
[----:B------:R2:W-:Y:S02]  /*3470*/  @P0 STS.U8 [UR4+0x1c], R0 ;  /* 0x00001c00ff000988 */ /* 0x0005e40008000004 */
[----:B------:R-:W4:Y:S02]  /*3480*/  SYNCS.PHASECHK.TRANS64.TRYWAIT P0, [UR6], R3 ;  /* 0x00000003ff0075a7 */ /* 0x000f240008001106 */
[----:B--2-4-:R-:W-:Y:S05]  /*3490*/  @!P0 BRA `(.L_x_59) ;  /* 0x0000007c00248947 */ /* 0x014fea0003800000 */
.L_x_184:
[----:B-1----:R-:W-:-:S04]  /*34a0*/  UIADD3 UR7, UPT, UPT, UR15, 0x1, URZ ;  /* 0x000000010f077890 */ /* 0x002fc8000fffe0ff */
[----:B------:R-:W-:-:S04]  /*34b0*/  UISETP.NE.AND UP0, UPT, UR7, 0x4, UPT ;  /* 0x000000040700788c */ /* 0x000fc8000bf05270 */
[----:B------:R-:W-:Y:S02]  /*34c0*/  USEL UR8, URZ, 0x1, UP0 ;  /* 0x00000001ff087887 */ /* 0x000fe40008000000 */
[----:B------:R-:W-:-:S04]  /*34d0*/  USEL UR7, UR7, URZ, UP0 ;  /* 0x000000ff07077287 */ /* 0x000fc80008000000 */
[----:B------:R-:W-:Y:S01]  /*34e0*/  ULEA UR6, UR7, UR5, 0x3 ;  /* 0x0000000507067291 */ /* 0x000fe2000f8e18ff */
[----:B------:R-:W-:-:S04]  /*34f0*/  LOP3.LUT R2, R11, UR8, RZ, 0x3c, !PT ;  /* 0x000000080b027c12 */ /* 0x000fc8000f8e3cff */
[----:B--2---:R-:W-:-:S04]  /*3500*/  SHF.L.U32 R3, R2, 0x1f, RZ ;  /* 0x0000001f02037819 */ /* 0x004fc800000006ff */
[----:B------:R-:W1:Y:S02]  /*3510*/  SYNCS.PHASECHK.TRANS64.TRYWAIT P0, [UR6], R3 ;  /* 0x00000003ff0075a7 */ /* 0x000e640008001106 */
[----:B-1----:R-:W-:Y:S05]  /*3520*/  @!P0 BRA `(.L_x_60) ;  /* 0x0000007c00188947 */ /* 0x002fea0003800000 */
.L_x_186:
        /* <DEDUP_REMOVED lines=9> */
.L_x_188:
[----:B------:R-:W-:-:S04]  /*35c0*/  UIADD3 UR7, UPT, UPT, UR7, 0x1, URZ ;  /* 0x0000000107077890 */ /* 0x000fc8000fffe0ff */
[----:B------:R-:W-:-:S04]  /*35d0*/  UISETP.NE.AND UP0, UPT, UR7, 0x4, UPT ;  /* 0x000000040700788c */ /* 0x000fc8000bf05270 */
[----:B------:R-:W-:Y:S02]  /*35e0*/  USEL UR6, URZ, 0x1, UP0 ;  /* 0x00000001ff067887 */ /* 0x000fe40008000000 */
[----:B------:R-:W-:-:S04]  /*35f0*/  USEL UR7, UR7, URZ, UP0 ;  /* 0x000000ff07077287 */ /* 0x000fc80008000000 */
[----:B------:R-:W-:Y:S01]  /*3600*/  ULEA UR7, UR7, UR5, 0x3 ;  /* 0x0000000507077291 */ /* 0x000fe2000f8e18ff */
[----:B-1----:R-:W-:-:S04]  /*3610*/  LOP3.LUT R3, R2, UR6, RZ, 0x3c, !PT ;  /* 0x0000000602037c12 */ /* 0x002fc8000f8e3cff */
[----:B------:R-:W-:-:S04]  /*3620*/  SHF.L.U32 R3, R3, 0x1f, RZ ;  /* 0x0000001f03037819 */ /* 0x000fc800000006ff */
[----:B------:R-:W1:Y:S02]  /*3630*/  SYNCS.PHASECHK.TRANS64.TRYWAIT P0, [UR7], R3 ;  /* 0x00000003ff0075a7 */ /* 0x000e640008001107 */
[----:B-1----:R-:W-:Y:S05]  /*3640*/  @!P0 BRA `(.L_x_62) ;  /* 0x0000007c00008947 */ /* 0x002fea0003800000 */
.L_x_190:
[----:B------:R-:W-:Y:S01]  /*3650*/  NOP ;  /* 0x0000000000007918 */ /* 0x000fe20000000000 */
[----:B-1----:R-:W1:Y:S01]  /*3660*/  LDS R0, [UR4+0x14] ;  /* 0x00001404ff007984 */ /* 0x002e620008000800 */
[----:B------:R-:W-:Y:S01]  /*3670*/  ULOP3.LUT UR6, UR16, 0xffff, URZ, 0xc0, !UPT ;  /* 0x0000ffff10067892 */ /* 0x000fe2000f8ec0ff */
[----:B------:R-:W-:Y:S01]  /*3680*/  UMOV UR8, 0xffff ;  /* 0x0000ffff00087882 */ /* 0x000fe20000000000 */
[----:B------:R-:W-:Y:S02]  /*3690*/  UMOV UR5, 0x1 ;  /* 0x0000000100057882 */ /* 0x000fe40000000000 */
[----:B------:R-:W-:-:S04]  /*36a0*/  USHF.R.U32.HI UR6, URZ, 0x5, UR6 ;  /* 0x00000005ff067899 */ /* 0x000fc80008011606 */
[----:B------:R-:W-:Y:S02]  /*36b0*/  USHF.L.U32 UR8, UR8, UR6, URZ ;  /* 0x0000000608087299 */ /* 0x000fe400080006ff */
[----:B------:R-:W-:-:S04]  /*36c0*/  USHF.L.U32 UR5, UR5, UR6, URZ ;  /* 0x0000000605057299 */ /* 0x000fc800080006ff */
[----:B-1----:R-:W-:-:S04]  /*36d0*/  LOP3.LUT R0, R0, UR8, RZ, 0xc0, !PT ;  /* 0x0000000800007c12 */ /* 0x002fc8000f8ec0ff */
[----:B------:R-:W-:-:S13]  /*36e0*/  ISETP.NE.AND P0, PT, R0, UR8, PT ;  /* 0x0000000800007c0c */ /* 0x000fda000bf05270 */
[----:B------:R-:W-:Y:S05]  /*36f0*/  @P0 BRA `(.L_x_63) ;  /* 0x0000000000580947 */ /* 0x000fea0003800000 */
[----:B------:R-:W1:Y:S02]  /*3700*/  LDS R0, [UR4+0x18] ;  /* 0x00001804ff007984 */ /* 0x000e640008000800 */
[----:B-1----:R-:W-:-:S04]  /*3710*/  LOP3.LUT R0, R0, UR5, RZ, 0xc0, !PT ;  /* 0x0000000500007c12 */ /* 0x002fc8000f8ec0ff */
[----:B------:R-:W-:-:S13]  /*3720*/  ISETP.NE.AND P0, PT, R0, UR5, PT ;  /* 0x0000000500007c0c */ /* 0x000fda000bf05270 */
[----:B------:R-:W-:Y:S05]  /*3730*/  @P0 BRA `(.L_x_64) ;  /* 0x00000000003c0947 */ /* 0x000fea0003800000 */
[----:B------:R-:W1:Y:S01]  /*3740*/  S2R R2, SR_LANEID ;  /* 0x0000000000027919 */ /* 0x000e620000000000 */
[----:B------:R-:W-:Y:S01]  /*3750*/  ULOP3.LUT UR8, URZ, UR8, URZ, 0x33, !UPT ;  /* 0x00000008ff087292 */ /* 0x000fe2000f8e33ff */
[----:B------:R-:W-:Y:S01]  /*3760*/  LOP3.LUT R4, RZ, UR5, RZ, 0x33, !PT ;  /* 0x00000005ff047c12 */ /* 0x000fe2000f8e33ff */
[----:B------:R-:W-:Y:S02]  /*3770*/  VOTEU.ANY UR7, UPT, PT ;  /* 0x0000000000077886 */ /* 0x000fe400038e0100 */
[----:B------:R-:W-:Y:S01]  /*3780*/  UFLO.U32 UR7, UR7 ;  /* 0x00000007000772bd */ /* 0x000fe200080e0000 */
[----:B------:R-:W2:Y:S01]  /*3790*/  REDUX UR5, R4 ;  /* 0x00000000040573c4 */ /* 0x000ea20000000000 */
[----:B------:R-:W-:-:S06]  /*37a0*/  IMAD.U32 R0, RZ, RZ, UR8 ;  /* 0x00000008ff007e24 */ /* 0x000fcc000f8e00ff */
[----:B------:R4:W-:Y:S01]  /*37b0*/  UTCATOMSWS.AND URZ, UR8 ;  /* 0x0000000800ff79e3 */ /* 0x0009e20008000000 */
[----:B------:R-:W3:Y:S01]  /*37c0*/  REDUX UR6, R0 ;  /* 0x00000000000673c4 */ /* 0x000ee20000000000 */
[----:B-1----:R-:W-:Y:S01]  /*37d0*/  ISETP.EQ.U32.AND P0, PT, R2, UR7, PT ;  /* 0x0000000702007c0c */ /* 0x002fe2000bf02070 */
[----:B--2---:R-:W-:Y:S01]  /*37e0*/  IMAD.U32 R2, RZ, RZ, UR5 ;  /* 0x00000005ff027e24 */ /* 0x004fe2000f8e00ff */
[----:B---3--:R-:W-:-:S11]  /*37f0*/  MOV R3, UR6 ;  /* 0x0000000600037c02 */ /* 0x008fd60008000f00 */
[----:B------:R4:W-:Y:S04]  /*3800*/  @P0 ATOMS.AND RZ, [UR4+0x14], R3 ;  /* 0x00001403ffff098c */ /* 0x0009e8000a800004 */
[----:B------:R4:W-:Y:S01]  /*3810*/  @P0 ATOMS.AND RZ, [UR4+0x18], R2 ;  /* 0x00001802ffff098c */ /* 0x0009e2000a800004 */
[----:B------:R-:W-:Y:S05]  /*3820*/  BRA `(.L_x_65) ;  /* 0x0000000000147947 */ /* 0x000fea0003800000 */
.L_x_64:
[----:B------:R-:W-:Y:S02]  /*3830*/  MOV R2, 0x3850 ;  /* 0x0000385000027802 */ /* 0x000fe40000000f00 */
[----:B---3-5:R-:W-:Y:S05]  /*3840*/  CALL.REL.NOINC `($__internal_0_$__cuda_sm10x_tcgen05_guardrail_trap_col_being_dealloced_not_returned_by_alloc) ;  /* 0x0000008000987944 */ /* 0x028fea0003c00000 */
[----:B------:R-:W-:Y:S05]  /*3850*/  BRA `(.L_x_65) ;  /* 0x0000000000087947 */ /* 0x000fea0003800000 */
.L_x_63:
[----:B------:R-:W-:Y:S02]  /*3860*/  MOV R2, 0x3880 ;  /* 0x0000388000027802 */ /* 0x000fe40000000f00 */
[----:B---3-5:R-:W-:Y:S05]  /*3870*/  CALL.REL.NOINC `($__internal_2_$__cuda_sm10x_tcgen05_guardrail_trap_unallocated_columns_being_dealloced) ;  /* 0x0000008000a47944 */ /* 0x028fea0003c00000 */
.L_x_65:
[----:B------:R-:W-:Y:S01]  /*3880*/  NOP ;  /* 0x0000000000007918 */ /* 0x000fe20000000000 */
[----:B----4-:R-:W-:Y:S05]  /*3890*/  EXIT ;  /* 0x000000000000794d */ /* 0x010fea0003800000 */
.L_x_47:
[----:B------:R-:W-:-:S09]  /*38a0*/  UISETP.NE.OR UP2, UPT, UR8, 0x3, !UP2 ;  /* 0x000000030800788c */ /* 0x000fd2000d745670 */
[----:B------:R-:W-:Y:S05]  /*38b0*/  BRA.U UP2, `(.L_x_66) ;  /* 0x0000001502907547 */ /* 0x000fea000b800000 */
[----:B------:R-:W1:Y:S01]  /*38c0*/  LDC R0, c[0x0][0xb30] ;  /* 0x0002cc00ff007b82 */ /* 0x000e620000000800 */
[----:B------:R-:W2:Y:S01]  /*38d0*/  LDCU.64 UR8, c[0x0][0x888] ;  /* 0x00011100ff0877ac */ /* 0x000ea20008000a00 */
[----:B------:R-:W-:Y:S02]  /*38e0*/  HFMA2 R25, -RZ, RZ, 0, 0 ;  /* 0x00000000ff197431 */ /* 0x000fe400000001ff */
[----:B------:R-:W-:Y:S01]  /*38f0*/  IMAD.MOV.U32 R27, RZ, RZ, RZ ;  /* 0x000000ffff1b7224 */ /* 0x000fe200078e00ff */
[----:B------:R-:W4:Y:S01]  /*3900*/  LDCU.64 UR4, c[0x0][0x890] ;  /* 0x00011200ff0477ac */ /* 0x000f220008000a00 */
[----:B------:R-:W-:Y:S02]  /*3910*/  IMAD.MOV.U32 R23, RZ, RZ, 0x2000 ;  /* 0x00002000ff177424 */ /* 0x000fe400078e00ff */
[----:B------:R-:W3:Y:S01]  /*3920*/  LDC R19, c[0x0][0x370] ;  /* 0x0000dc00ff137b82 */ /* 0x000ee20000000800 */
[----:B------:R-:W-:Y:S01]  /*3930*/  UMOV UR7, 0x400 ;  /* 0x0000040000077882 */ /* 0x000fe20000000000 */
[----:B------:R-:W-:-:S02]  /*3940*/  UPLOP3.LUT UP1, UPT, UPT, UPT, UPT, 0x40, 0x4 ;  /* 0x000000000004789c */ /* 0x000fc40003f2e870 */
[----:B------:R-:W-:-:S04]  /*3950*/  ULEA UR7, UR37, UR7, 0x18 ;  /* 0x0000000725077291 */ /* 0x000fc8000f8ec0ff */
[----:B------:R-:W3:Y:S01]  /*3960*/  LDC R2, c[0x0][0xb0c] ;  /* 0x0002c300ff027b82 */ /* 0x000ee20000000800 */
[----:B------:R-:W-:Y:S02]  /*3970*/  UIADD3 UR41, UPT, UPT, UR7, 0x30, URZ ;  /* 0x0000003007297890 */ /* 0x000fe4000fffe0ff */
[----:B--2---:R-:W-:Y:S02]  /*3980*/  UISETP.NE.U32.AND UP2, UPT, UR8, URZ, UPT ;  /* 0x000000ff0800728c */ /* 0x004fe4000bf45070 */
[----:B------:R-:W-:Y:S02]  /*3990*/  UIADD3 UR33, UPT, UPT, UR7, 0x38, URZ ;  /* 0x0000003807217890 */ /* 0x000fe4000fffe0ff */
[----:B----4-:R-:W-:Y:S01]  /*39a0*/  UISETP.NE.U32.AND UP3, UPT, UR4, URZ, UPT ;  /* 0x000000ff0400728c */ /* 0x010fe2000bf65070 */
[----:B------:R-:W2:Y:S01]  /*39b0*/  LDC R18, c[0x0][0xb20] ;  /* 0x0002c800ff127b82 */ /* 0x000ea20000000800 */
[----:B-1----:R-:W-:Y:S01]  /*39c0*/  ISETP.NE.AND P1, PT, R0, 0x1, PT ;  /* 0x000000010000780c */ /* 0x002fe20003f25270 */
[----:B------:R-:W-:-:S02]  /*39d0*/  UISETP.NE.AND.EX UP2, UPT, UR9, URZ, UPT, UP2 ;  /* 0x000000ff0900728c */ /* 0x000fc4000bf45320 */
[----:B------:R-:W-:Y:S02]  /*39e0*/  UIADD3 UR25, UPT, UPT, UR7, 0x40, URZ ;  /* 0x0000004007197890 */ /* 0x000fe4000fffe0ff */
[----:B------:R-:W-:Y:S02]  /*39f0*/  UIADD3 UR17, UPT, UPT, UR7, 0x48, URZ ;  /* 0x0000004807117890 */ /* 0x000fe4000fffe0ff */
[----:B-----5:R-:W1:Y:S01]  /*3a00*/  LDC.64 R32, c[0x0][0x348] ;  /* 0x0000d200ff207b82 */ /* 0x020e620000000a00 */
[----:B------:R-:W-:-:S07]  /*3a10*/  UISETP.NE.AND.EX UP3, UPT, UR5, URZ, UPT, UP3 ;  /* 0x000000ff0500728c */ /* 0x000fce000bf65330 */
[----:B------:R-:W4:Y:S08]  /*3a20*/  LDC.64 R16, c[0x0][0xb10] ;  /* 0x0002c400ff107b82 */ /* 0x000f300000000a00 */
[----:B------:R-:W1:Y:S08]  /*3a30*/  LDC.64 R6, c[0x0][0xb18] ;  /* 0x0002c600ff067b82 */ /* 0x000e700000000a00 */
[----:B------:R-:W1:Y:S08]  /*3a40*/  LDC.64 R4, c[0x0][0xb28] ;  /* 0x0002ca00ff047b82 */ /* 0x000e700000000a00 */
[----:B--23--:R-:W1:Y:S02]  /*3a50*/  LDC R22, c[0x0][0x374] ;  /* 0x0000dd00ff167b82 */ /* 0x00ce640000000800 */
.L_x_81:
[----:B------:R-:W-:Y:S02]  /*3a60*/  LEA R0, R27, UR7, 0x3 ;  /* 0x000000071b007c11 */ /* 0x000fe4000f8e18ff */
[----:B------:R-:W-:Y:S02]  /*3a70*/  SHF.L.U32 R3, R25, 0x1f, RZ ;  /* 0x0000001f19037819 */ /* 0x000fe400000006ff */
[----:B------:R-:W-:Y:S02]  /*3a80*/  LEA R28, R27, UR7, 0x4 ;  /* 0x000000071b1c7c11 */ /* 0x000fe4000f8e20ff */
[----:B--2---:R-:W2:Y:S02]  /*3a90*/  SYNCS.PHASECHK.TRANS64.TRYWAIT P0, [R0+URZ+0x80], R3 ;  /* 0x00008003000075a7 */ /* 0x004ea400080011ff */
[----:B--2---:R-:W-:Y:S05]  /*3aa0*/  @!P0 BRA `(.L_x_67) ;  /* 0x0000007800008947 */ /* 0x004fea0003800000 */
.L_x_191:
[----:B------:R-:W-:Y:S01]  /*3ab0*/  ISETP.GE.AND P0, PT, R26, 0x1, PT ;  /* 0x000000011a00780c */ /* 0x000fe20003f06270 */
[----:B------:R-:W3:Y:S01]  /*3ac0*/  LDS.128 R28, [R28+0x110] ;  /* 0x000110001c1c7984 */ /* 0x000ee20000000c00 */
[----:B--2---:R-:W-:Y:S01]  /*3ad0*/  VIADD R0, R0, 0x90 ;  /* 0x0000009000007836 */ /* 0x004fe20000000000 */
[----:B------:R-:W-:Y:S01]  /*3ae0*/  @!PT LDS RZ, [RZ] ;  /* 0x00000000fffff984 */ /* 0x000fe20000000800 */
[----:B------:R-:W-:Y:S01]  /*3af0*/  @!PT LDS RZ, [RZ] ;  /* 0x00000000fffff984 */ /* 0x000fe20000000800 */
[----:B------:R-:W-:Y:S01]  /*3b00*/  @!PT LDS RZ, [RZ] ;  /* 0x00000000fffff984 */ /* 0x000fe20000000800 */
[----:B------:R-:W-:Y:S01]  /*3b10*/  @!PT LDS RZ, [RZ] ;  /* 0x00000000fffff984 */ /* 0x000fe20000000800 */
[----:B------:R2:W-:Y:S06]  /*3b20*/  MEMBAR.ALL.CTA ;  /* 0x0000000000007992 */ /* 0x0005ec0000008000 */
[----:B--2---:R-:W2:Y:S01]  /*3b30*/  FENCE.VIEW.ASYNC.S ;  /* 0x00000000000073c6 */ /* 0x004ea20000000000 */
[----:B------:R-:W-:Y:S04]  /*3b40*/  PRMT R0, RZ, 0x654, R0 ;  /* 0x00000654ff007816 */ /* 0x000fe80000000000 */
[----:B--2---:R2:W-:Y:S01]  /*3b50*/  SYNCS.ARRIVE.TRANS64.RED.A1T0 RZ, [R0+URZ], RZ ;  /* 0x000000ff00ff79a7 */ /* 0x0045e200081004ff */
[----:B---3--:R-:W-:Y:S11]  /*3b60*/  LOP3.LUT P3, RZ, R30, 0x1, RZ, 0xc0, !PT ;  /* 0x000000011eff7812 */ /* 0x008ff6000786c0ff */
[----:B------:R-:W-:Y:S02]  /*3b70*/  @!UPT UIADD3 URZ, UPT, UPT, URZ, URZ, URZ ;  /* 0x000000fffffff290 */ /* 0x000fe4000fffe0ff */
[----:B------:R-:W-:Y:S02]  /*3b80*/  @P3 MOV R13, R28 ;  /* 0x0000001c000d3202 */ /* 0x000fe40000000f00 */
[----:B------:R-:W-:Y:S01]  /*3b90*/  @P3 LOP3.LUT R8, R29, 0xffff, RZ, 0xc0, !PT ;  /* 0x0000ffff1d083812 */ /* 0x000fe200078ec0ff */
[----:B--2---:R-:W-:Y:S06]  /*3ba0*/  @!P0 BRA `(.L_x_68) ;  /* 0x0000000000a48947 */ /* 0x004fec0003800000 */
[----:B-1----:R-:W-:Y:S01]  /*3bb0*/  IMAD.HI.U32 R37, R22, R7, RZ ;  /* 0x0000000716257227 */ /* 0x002fe200078e00ff */
[----:B------:R-:W-:Y:S02]  /*3bc0*/  ISETP.NE.AND P0, PT, R6, 0x1, PT ;  /* 0x000000010600780c */ /* 0x000fe40003f05270 */
[----:B------:R-:W-:Y:S01]  /*3bd0*/  ISETP.NE.AND P2, PT, R26, 0x1, PT ;  /* 0x000000011a00780c */ /* 0x000fe20003f45270 */
[----:B----4-:R-:W-:Y:S01]  /*3be0*/  IMAD.HI.U32 R34, R19, R16, RZ ;  /* 0x0000001013227227 */ /* 0x010fe200078e00ff */
[----:B------:R-:W-:Y:S02]  /*3bf0*/  SHF.R.U32.HI R37, RZ, R18, R37 ;  /* 0x00000012ff257219 */ /* 0x000fe40000011625 */
[----:B------:R-:W-:Y:S01]  /*3c00*/  ISETP.NE.AND P4, PT, R2, 0x1, PT ;  /* 0x000000010200780c */ /* 0x000fe20003f85270 */
[----:B------:R-:W-:Y:S01]  /*3c10*/  IMAD.HI.U32 R36, R13, R16, RZ ;  /* 0x000000100d247227 */ /* 0x000fe200078e00ff */
[----:B------:R-:W-:Y:S02]  /*3c20*/  SHF.R.U32.HI R34, RZ, R17, R34 ;  /* 0x00000011ff227219 */ /* 0x000fe40000011622 */
[----:B------:R-:W-:Y:S01]  /*3c30*/  SEL R3, R22, R37, !P0 ;  /* 0x0000002516037207 */ /* 0x000fe20004000000 */
[C---:B------:R-:W-:Y:S01]  /*3c40*/  IMAD.HI.U32 R37, R8.reuse, R7, RZ ;  /* 0x0000000708257227 */ /* 0x040fe200078e00ff */
[----:B------:R-:W-:Y:S02]  /*3c50*/  SEL R11, R19, R34, !P4 ;  /* 0x00000022130b7207 */ /* 0x000fe40006000000 */
[----:B------:R-:W-:Y:S01]  /*3c60*/  SHF.R.U32.HI R36, RZ, R17, R36 ;  /* 0x00000011ff247219 */ /* 0x000fe20000011624 */
[----:B------:R-:W-:Y:S01]  /*3c70*/  IMAD.HI.U32 R38, R3, R4, RZ ;  /* 0x0000000403267227 */ /* 0x000fe200078e00ff */
[----:B------:R-:W-:Y:S03]  /*3c80*/  SHF.R.U32.HI R37, RZ, R18, R37 ;  /* 0x00000012ff257219 */ /* 0x000fe60000011625 */
[----:B------:R-:W-:Y:S01]  /*3c90*/  IMAD.HI.U32 R34, R11, R4, RZ ;  /* 0x000000040b227227 */ /* 0x000fe200078e00ff */
[----:B------:R-:W-:Y:S02]  /*3ca0*/  @P2 SHF.R.U32.HI R3, RZ, R5, R38 ;  /* 0x00000005ff032219 */ /* 0x000fe40000011626 */
[----:B------:R-:W-:Y:S02]  /*3cb0*/  SEL R9, R8, R37, !P0 ;  /* 0x0000002508097207 */ /* 0x000fe40004000000 */
[----:B------:R-:W-:Y:S01]  /*3cc0*/  @P2 SHF.R.U32.HI R11, RZ, R5, R34 ;  /* 0x00000005ff0b2219 */ /* 0x000fe20000011622 */
[C---:B------:R-:W-:Y:S01]  /*3cd0*/  IMAD R10, R26.reuse, R3, RZ ;  /* 0x000000031a0a7224 */ /* 0x040fe200078e02ff */
[----:B------:R-:W-:Y:S01]  /*3ce0*/  SEL R3, R13, R36, !P4 ;  /* 0x000000240d037207 */ /* 0x000fe20006000000 */
[C---:B------:R-:W-:Y:S03]  /*3cf0*/  IMAD.HI.U32 R14, R9.reuse, R4, RZ ;  /* 0x00000004090e7227 */ /* 0x040fe600078e00ff */
[----:B------:R-:W-:Y:S01]  /*3d00*/  ISETP.GE.AND P0, PT, R9, R10, PT ;  /* 0x0000000a0900720c */ /* 0x000fe20003f06270 */
[C---:B------:R-:W-:Y:S01]  /*3d10*/  IMAD R12, R26.reuse, R11, RZ ;  /* 0x0000000b1a0c7224 */ /* 0x040fe200078e02ff */
[-C--:B------:R-:W-:Y:S04]  /*3d20*/  SHF.R.U32.HI R14, RZ, R5.reuse, R14 ;  /* 0x00000005ff0e7219 */ /* 0x080fe8000001160e */
[----:B------:R-:W-:Y:S02]  /*3d30*/  ISETP.GE.OR P0, PT, R3, R12, P0 ;  /* 0x0000000c0300720c */ /* 0x000fe40000706670 */
[----:B------:R-:W-:Y:S05]  /*3d40*/  SEL R15, R9, R14, !P2 ;  /* 0x0000000e090f7207 */ /* 0x000fea0005000000 */
[----:B------:R-:W-:Y:S04]  /*3d50*/  IMAD.MOV R14, RZ, RZ, -R15 ;  /* 0x000000ffff0e7224 */ /* 0x000fe800078e0a0f */
[----:B------:R-:W-:Y:S02]  /*3d60*/  IMAD R14, R26, R14, R9 ;  /* 0x0000000e1a0e7224 */ /* 0x000fe400078e0209 */
[C---:B------:R-:W-:Y:S05]  /*3d70*/  @!P0 IMAD.HI.U32 R10, R3.reuse, R4, RZ ;  /* 0x00000004030a8227 */ /* 0x040fea00078e00ff */
[----:B------:R-:W-:Y:S04]  /*3d80*/  @!P0 SHF.R.U32.HI R10, RZ, R5, R10 ;  /* 0x00000005ff0a8219 */ /* 0x000fe8000001160a */
[----:B------:R-:W-:Y:S01]  /*3d90*/  @!P0 SEL R0, R3, R10, !P2 ;  /* 0x0000000a03008207 */ /* 0x000fe20005000000 */
[----:B------:R-:W-:Y:S03]  /*3da0*/  IMAD.MOV R10, RZ, RZ, -R3 ;  /* 0x000000ffff0a7224 */ /* 0x000fe600078e0a03 */
[----:B------:R-:W-:Y:S01]  /*3db0*/  @!P0 IADD3 R15, PT, PT, R15, -R0, RZ ;  /* 0x800000000f0f8210 */ /* 0x000fe20007ffe0ff */
[----:B------:R-:W-:Y:S01]  /*3dc0*/  @!P0 IMAD R0, R11, R14, R0 ;  /* 0x0000000e0b008224 */ /* 0x000fe200078e0200 */
[----:B------:R-:W-:Y:S01]  /*3dd0*/  IADD3 R11, PT, PT, -R9, RZ, RZ ;  /* 0x000000ff090b7210 */ /* 0x000fe20007ffe1ff */
[----:B------:R-:W-:Y:S02]  /*3de0*/  IMAD R13, R2, R10, R13 ;  /* 0x0000000a020d7224 */ /* 0x000fe400078e020d */
[----:B------:R-:W-:Y:S02]  /*3df0*/  @!P0 IMAD R9, R15, R26, R3 ;  /* 0x0000001a0f098224 */ /* 0x000fe400078e0203 */
[----:B------:R-:W-:Y:S02]  /*3e00*/  @!P0 IMAD.MOV.U32 R3, RZ, RZ, R0 ;  /* 0x000000ffff038224 */ /* 0x000fe400078e0000 */
[----:B------:R-:W-:Y:S02]  /*3e10*/  IMAD R8, R6, R11, R8 ;  /* 0x0000000b06087224 */ /* 0x000fe400078e0208 */
[----:B------:R-:W-:Y:S02]  /*3e20*/  IMAD R13, R3, R2, R13 ;  /* 0x00000002030d7224 */ /* 0x000fe400078e020d */
[----:B------:R-:W-:Y:S02]  /*3e30*/  IMAD R8, R9, R6, R8 ;  /* 0x0000000609087224 */ /* 0x000fe400078e0208 */
.L_x_68:
[----:B------:R-:W-:Y:S05]  /*3e40*/  BRA.U UP1, `(.L_x_69) ;  /* 0x0000000101107547 */ /* 0x000fea000b800000 */
[----:B------:R-:W-:Y:S04]  /*3e50*/  MOV R0, UR6 ;  /* 0x0000000600007c02 */ /* 0x000fe80008000f00 */
[----:B------:R-:W-:Y:S04]  /*3e60*/  SHF.L.U32 R3, R0, 0x1f, RZ ;  /* 0x0000001f00037819 */ /* 0x000fe800000006ff */
[----:B------:R-:W2:Y:S02]  /*3e70*/  SYNCS.PHASECHK.TRANS64.TRYWAIT P0, [UR7+0x78], R3 ;  /* 0x00007803ff0075a7 */ /* 0x000ea40008001107 */
[----:B--2---:R-:W-:Y:S05]  /*3e80*/  @!P0 BRA `(.L_x_70) ;  /* 0x00000074001c8947 */ /* 0x004fea0003800000 */
.L_x_69:
[----:B------:R-:W-:Y:S01]  /*3e90*/  R2UR UR43, R21 ;  /* 0x00000000152b72ca */ /* 0x000fe200000e0000 */
[----:B------:R-:W-:Y:S01]  /*3ea0*/  IMAD.MOV.U32 R12, RZ, RZ, 0x1 ;  /* 0x00000001ff0c7424 */ /* 0x000fe200078e00ff */
[----:B------:R-:W-:Y:S02]  /*3eb0*/  R2UR UR42, R20 ;  /* 0x00000000142a72ca */ /* 0x000fe400000e0000 */
[----:B------:R-:W-:Y:S02]  /*3ec0*/  ISETP.NE.U32.AND P2, PT, RZ, UR4, PT ;  /* 0x00000004ff007c0c */ /* 0x000fe4000bf45070 */
[----:B------:R-:W-:Y:S02]  /*3ed0*/  SHF.L.U32 R12, R12, 0x1f, RZ ;  /* 0x0000001f0c0c7819 */ /* 0x000fe400000006ff */
[----:B------:R-:W-:Y:S05]  /*3ee0*/  ISETP.NE.AND.EX P2, PT, RZ, UR5, PT, P2 ;  /* 0x00000005ff007c0c */ /* 0x000fea000bf45320 */
[----:B------:R-:W-:Y:S02]  /*3ef0*/  USHF.L.U32 UR43, UR43, 0x7, URZ ;  /* 0x000000072b2b7899 */ /* 0x000fe400080006ff */
[----:B------:R-:W-:Y:S01]  /*3f00*/  USHF.L.U32 UR42, UR42, 0x7, URZ ;  /* 0x000000072a2a7899 */ /* 0x000fe200080006ff */
[----:B------:R-:W-:Y:S11]  /*3f10*/  BRA.U !UP3, `(.L_x_71) ;  /* 0x000000010b347547 */ /* 0x000ff6000b800000 */
[----:B------:R-:W-:Y:S01]  /*3f20*/  UPLOP3.LUT UP0, UPT, UPT, UPT, UP2, 0x80, 0x8 ;  /* 0x000000000008789c */ /* 0x000fe20003f0f020 */
[----:B--2---:R-:W-:Y:S02]  /*3f30*/  HFMA2 R0, -RZ, RZ, 0, 5.9604644775390625e-08 ;  /* 0x00000001ff007431 */ /* 0x004fe400000001ff */
[----:B------:R-:W-:Y:S03]  /*3f40*/  IMAD.MOV.U32 R67, RZ, RZ, 0x1 ;  /* 0x00000001ff437424 */ /* 0x000fe600078e00ff */
[----:B------:R-:W-:Y:S05]  /*3f50*/  PLOP3.LUT P0, PT, PT, PT, UP0, 0x80, 0x8 ;  /* 0x000000000008781c */ /* 0x000fea0003f0f008 */
[----:B------:R-:W2:Y:S01]  /*3f60*/  @UP0 LDCU.64 UR10, c[0x0][0x888] ;  /* 0x00011100ff0a07ac */ /* 0x000ea20008000a00 */
[----:B------:R-:W-:Y:S07]  /*3f70*/  @UP0 UIMAD UR8, UR36, UR4, URZ ;  /* 0x00000004240802a4 */ /* 0x000fee000f8e02ff */
[----:B------:R-:W-:Y:S01]  /*3f80*/  @!P0 PRMT R67, R0, 0x7610, R67 ;  /* 0x0000761000438816 */ /* 0x000fe20000000043 */
[----:B--2---:R-:W-:Y:S03]  /*3f90*/  @UP0 UIMAD.WIDE UR10, UR8, 0x4, UR10 ;  /* 0x00000004080a08a5 */ /* 0x004fe6000f8e020a */
[----:B------:R-:W2:Y:S03]  /*3fa0*/  @!UP0 LDCU UR8, c[0x0][0x880] ;  /* 0x00011000ff0887ac */ /* 0x000ea60008000800 */
[----:B------:R-:W-:Y:S01]  /*3fb0*/  IMAD.U32 R10, RZ, RZ, UR10 ;  /* 0x0000000aff0a7e24 */ /* 0x000fe2000f8e00ff */
[----:B------:R-:W-:Y:S05]  /*3fc0*/  MOV R11, UR11 ;  /* 0x0000000b000b7c02 */ /* 0x000fea0008000f00 */
[----:B------:R3:W5:Y:S02]  /*3fd0*/  @P0 LDG.E R35, desc[UR46][R10.64] ;  /* 0x0000002e0a230981 */ /* 0x000764000c1e1900 */
[----:B--23--:R-:W-:Y:S07]  /*3fe0*/  @!P0 IMAD.U32 R35, RZ, RZ, UR8 ;  /* 0x00000008ff238e24 */ /* 0x00cfee000f8e00ff */
.L_x_71:
[----:B-----5:R-:W-:Y:S01]  /*3ff0*/  @!P2 FSETP.EQ.AND P0, PT, R35, RZ, PT ;  /* 0x000000ff2300a20b */ /* 0x020fe20003f02000 */
[----:B------:R-:W-:Y:S01]  /*4000*/  @!UPT UIADD3 URZ, UPT, UPT, URZ, URZ, URZ ;  /* 0x000000fffffff290 */ /* 0x000fe2000fffe0ff */
[----:B------:R-:W-:Y:S11]  /*4010*/  @!P2 BRA `(.L_x_72) ;  /* 0x000000000014a947 */ /* 0x000ff60003800000 */
[----:B------:R-:W-:Y:S02]  /*4020*/  LOP3.LUT P2, RZ, R67, 0xff, RZ, 0xc0, !PT ;  /* 0x000000ff43ff7812 */ /* 0x000fe4000784c0ff */
[----:B------:R-:W-:Y:S04]  /*4030*/  PLOP3.LUT P0, PT, PT, PT, UP0, 0x80, 0x8 ;  /* 0x000000000008781c */ /* 0x000fe80003f0f008 */
[----:B------:R-:W-:Y:S07]  /*4040*/  PLOP3.LUT P0, PT, P0, PT, PT, 0x8, 0x80 ;  /* 0x000000000080781c */ /* 0x000fee000070e170 */
[----:B------:R-:W-:Y:S11]  /*4050*/  @P2 FSETP.EQ.AND P0, PT, R35, RZ, PT ;  /* 0x000000ff2300220b */ /* 0x000ff60003f02000 */
[----:B------:R-:W-:Y:S02]  /*4060*/  @!UPT UIADD3 URZ, UPT, UPT, URZ, URZ, URZ ;  /* 0x000000fffffff290 */ /* 0x000fe4000fffe0ff */
.L_x_72:
[----:B------:R-:W3:Y:S01]  /*4070*/  SYNCS.PHASECHK.TRANS64.TRYWAIT P2, [UR7+0x50], R12 ;  /* 0x0000500cff0075a7 */ /* 0x000ee20008041107 */
[----:B------:R-:W-:Y:S04]  /*4080*/  ELECT P4, URZ, PT ;  /* 0x0000000000ff782f */ /* 0x000fe80003880000 */
[----:B------:R-:W-:Y:S11]  /*4090*/  PLOP3.LUT P4, PT, P0, P4, PT, 0xf2, 0x2f ;  /* 0x00000000002f781c */ /* 0x000ff60000789e72 */
[----:B------:R-:W-:Y:S02]  /*40a0*/  @!UPT UIADD3 URZ, UPT, UPT, URZ, URZ, URZ ;  /* 0x000000fffffff290 */ /* 0x000fe4000fffe0ff */
[----:B-1----:R-:W-:Y:S05]  /*40b0*/  @!P4 IADD3 R9, P0, PT, R32, 0x580, RZ ;  /* 0x000005802009c810 */ /* 0x002fea0007f1e0ff */
[----:B--2---:R-:W-:Y:S01]  /*40c0*/  @!P4 IMAD.X R0, RZ, RZ, R33, P0 ;  /* 0x000000ffff00c224 */ /* 0x004fe200000e0621 */
[----:B---3--:R-:W-:Y:S07]  /*40d0*/  @!P2 BRA `(.L_x_73) ;  /* 0x0000007000a0a947 */ /* 0x008fee0003800000 */
.L_x_194:
[----:B------:R-:W-:Y:S01]  /*40e0*/  @!P4 R2UR UR9, R9 ;  /* 0x000000000909c2ca */ /* 0x000fe200000e0000 */
[----:B------:R-:W-:Y:S01]  /*40f0*/  VOTEU.ALL UP1, P4 ;  /* 0x0000000000ff7886 */ /* 0x000fe20002020000 */
[----:B------:R-:W-:Y:S01]  /*4100*/  @!P4 R2UR UR8, R0 ;  /* 0x000000000008c2ca */ /* 0x000fe200000e0000 */
[----:B------:R-:W-:Y:S01]  /*4110*/  @!P4 IMAD.MOV.U32 R0, RZ, RZ, 0x2000 ;  /* 0x00002000ff00c424 */ /* 0x000fe200078e00ff */
[----:B------:R-:W-:Y:S01]  /*4120*/  UMOV UR44, UR36 ;  /* 0x00000024002c7c82 */ /* 0x000fe20008000000 */
[----:B------:R-:W-:Y:S01]  /*4130*/  UPRMT UR21, UR37, 0x654, UR41 ;  /* 0x0000065425157896 */ /* 0x000fe20008000029 */
[----:B------:R-:W-:Y:S01]  /*4140*/  @!P4 IADD3 R9, P0, PT, R32, 0x580, RZ ;  /* 0x000005802009c810 */ /* 0x000fe20007f1e0ff */
[----:B------:R-:W-:Y:S01]  /*4150*/  @!UP1 UIADD3 UR40, UPT, UPT, UR7, 0x200, URZ ;  /* 0x0000020007289890 */ /* 0x000fe2000fffe0ff */
[----:B------:R-:W-:Y:S05]  /*4160*/  VOTEU.ALL UP1, P4 ;  /* 0x0000000000ff7886 */ /* 0x000fea0002020000 */
[----:B------:R-:W-:Y:S01]  /*4170*/  IMAD.U32 R10, RZ, RZ, UR9 ;  /* 0x00000009ff0a7e24 */ /* 0x000fe2000f8e00ff */
[----:B------:R-:W-:Y:S01]  /*4180*/  UMOV UR9, 0x10000000 ;  /* 0x1000000000097882 */ /* 0x000fe20000000000 */
[----:B------:R-:W-:Y:S01]  /*4190*/  IMAD.U32 R11, RZ, RZ, UR8 ;  /* 0x00000008ff0b7e24 */ /* 0x000fe2000f8e00ff */
[----:B------:R-:W-:Y:S02]  /*41a0*/  UMOV UR8, 0x0 ;  /* 0x0000000000087882 */ /* 0x000fe40000000000 */
[----:B------:R-:W-:Y:S02]  /*41b0*/  @!P4 R2UR UR10, R10 ;  /* 0x000000000a0ac2ca */ /* 0x000fe400000e0000 */
[----:B------:R-:W-:Y:S11]  /*41c0*/  @!P4 R2UR UR11, R11 ;  /* 0x000000000b0bc2ca */ /* 0x000ff600000e0000 */
[----:B------:R-:W-:Y:S02]  /*41d0*/  @!UPT UIADD3 URZ, UPT, UPT, URZ, URZ, URZ ;  /* 0x000000fffffff290 */ /* 0x000fe4000fffe0ff */
[----:B------:R2:W-:Y:S01]  /*41e0*/  @!UP1 UTMALDG.3D [UR40], [UR10], desc[UR8] ;  /* 0x000008280a0095b4 */ /* 0x0005e20008011000 */
[----:B------:R3:W-:Y:S01]  /*41f0*/  @!P4 SYNCS.ARRIVE.TRANS64.RED.A0TR RZ, [UR7+0x30], R0 ;  /* 0x00003000ffffc9a7 */ /* 0x0007e20008300407 */
[----:B------:R-:W-:Y:S01]  /*4200*/  SYNCS.ARRIVE.TRANS64.RED.A1T0 RZ, [UR21], RZ ;  /* 0x000000ffffff79a7 */ /* 0x000fe20008100415 */
[----:B---3--:R-:W-:Y:S01]  /*4210*/  @!P4 IMAD.X R0, RZ, RZ, R33, P0 ;  /* 0x000000ffff00c224 */ /* 0x008fe200000e0621 */
[----:B------:R-:W3:Y:S02]  /*4220*/  SYNCS.PHASECHK.TRANS64.TRYWAIT P2, [UR7+0x58], R12 ;  /* 0x0000580cff0075a7 */ /* 0x000ee40008041107 */
[----:B--23--:R-:W-:Y:S05]  /*4230*/  @!P2 BRA `(.L_x_74) ;  /* 0x000000700060a947 */ /* 0x00cfea0003800000 */
.L_x_196:
[----:B------:R-:W-:Y:S01]  /*4240*/  @!P4 R2UR UR9, R9 ;  /* 0x000000000909c2ca */ /* 0x000fe200000e0000 */
[----:B------:R-:W-:Y:S01]  /*4250*/  VOTEU.ALL UP1, P4 ;  /* 0x0000000000ff7886 */ /* 0x000fe20002020000 */
[----:B------:R-:W-:Y:S01]  /*4260*/  @!P4 R2UR UR8, R0 ;  /* 0x000000000008c2ca */ /* 0x000fe200000e0000 */
[----:B------:R-:W-:Y:S01]  /*4270*/  @!P4 IMAD.MOV.U32 R0, RZ, RZ, 0x2000 ;  /* 0x00002000ff00c424 */ /* 0x000fe200078e00ff */
[----:B------:R-:W-:Y:S01]  /*4280*/  UMOV UR35, UR43 ;  /* 0x0000002b00237c82 */ /* 0x000fe20008000000 */
[----:B------:R-:W-:Y:S01]  /*4290*/  UPRMT UR15, UR37, 0x654, UR33 ;  /* 0x00000654250f7896 */ /* 0x000fe20008000021 */
[----:B------:R-:W-:Y:S01]  /*42a0*/  @!P4 IADD3 R9, P0, PT, R32, 0x580, RZ ;  /* 0x000005802009c810 */ /* 0x000fe20007f1e0ff */
[----:B------:R-:W-:Y:S02]  /*42b0*/  @!UP1 UIADD3 UR34, UPT, UPT, UR42, 0x10, URZ ;  /* 0x000000102a229890 */ /* 0x000fe4000fffe0ff */
[----:B------:R-:W-:Y:S01]  /*42c0*/  @!UP1 UIADD3 UR32, UPT, UPT, UR7, 0x2200, URZ ;  /* 0x0000220007209890 */ /* 0x000fe2000fffe0ff */
[----:B------:R-:W-:Y:S03]  /*42d0*/  VOTEU.ALL UP1, P4 ;  /* 0x0000000000ff7886 */ /* 0x000fe60002020000 */
        /* <DEDUP_REMOVED lines=13> */
.L_x_198:
[----:B------:R-:W-:Y:S01]  /*43b0*/  @!P4 R2UR UR9, R9 ;  /* 0x000000000909c2ca */ /* 0x000fe200000e0000 */
[----:B------:R-:W-:Y:S01]  /*43c0*/  VOTEU.ALL UP1, P4 ;  /* 0x0000000000ff7886 */ /* 0x000fe20002020000 */
[----:B------:R-:W-:Y:S01]  /*43d0*/  @!P4 R2UR UR8, R0 ;  /* 0x000000000008c2ca */ /* 0x000fe200000e0000 */
[----:B------:R-:W-:Y:S01]  /*43e0*/  @!P4 IMAD.MOV.U32 R0, RZ, RZ, 0x2000 ;  /* 0x00002000ff00c424 */ /* 0x000fe200078e00ff */
[----:B------:R-:W-:Y:S01]  /*43f0*/  UMOV UR27, UR43 ;  /* 0x0000002b001b7c82 */ /* 0x000fe20008000000 */
[----:B------:R-:W-:Y:S01]  /*4400*/  UMOV UR28, UR36 ;  /* 0x00000024001c7c82 */ /* 0x000fe20008000000 */
[----:B------:R-:W-:Y:S01]  /*4410*/  @!UP1 UIADD3 UR26, UPT, UPT, UR42, 0x20, URZ ;  /* 0x000000202a1a9890 */ /* 0x000fe2000fffe0ff */
[----:B------:R-:W-:Y:S01]  /*4420*/  @!P4 IADD3 R9, P0, PT, R32, 0x580, RZ ;  /* 0x000005802009c810 */ /* 0x000fe20007f1e0ff */
[----:B------:R-:W-:Y:S01]  /*4430*/  @!UP1 UIADD3 UR24, UPT, UPT, UR7, 0x4200, URZ ;  /* 0x0000420007189890 */ /* 0x000fe2000fffe0ff */
[----:B------:R-:W-:Y:S01]  /*4440*/  VOTEU.ALL UP1, P4 ;  /* 0x0000000000ff7886 */ /* 0x000fe20002020000 */
[----:B------:R-:W-:Y:S03]  /*4450*/  UPRMT UR14, UR37, 0x654, UR25 ;  /* 0x00000654250e7896 */ /* 0x000fe60008000019 */
        /* <DEDUP_REMOVED lines=13> */
.L_x_200:
[----:B------:R-:W-:Y:S01]  /*4530*/  @!P4 R2UR UR9, R9 ;  /* 0x000000000909c2ca */ /* 0x000fe200000e0000 */
[----:B------:R-:W-:Y:S01]  /*4540*/  VOTEU.ALL UP1, P4 ;  /* 0x0000000000ff7886 */ /* 0x000fe20002020000 */
[----:B------:R-:W-:Y:S01]  /*4550*/  @!P4 R2UR UR8, R0 ;  /* 0x000000000008c2ca */ /* 0x000fe200000e0000 */
[----:B------:R-:W-:Y:S01]  /*4560*/  @!P4 IMAD.MOV.U32 R0, RZ, RZ, 0x2000 ;  /* 0x00002000ff00c424 */ /* 0x000fe200078e00ff */
[----:B------:R-:W-:Y:S01]  /*4570*/  UMOV UR19, UR43 ;  /* 0x0000002b00137c82 */ /* 0x000fe20008000000 */
[----:B------:R-:W-:Y:S01]  /*4580*/  UMOV UR20, UR36 ;  /* 0x0000002400147c82 */ /* 0x000fe20008000000 */
[----:B------:R-:W-:Y:S01]  /*4590*/  @!UP1 UIADD3 UR18, UPT, UPT, UR42, 0x30, URZ ;  /* 0x000000302a129890 */ /* 0x000fe2000fffe0ff */
[----:B------:R-:W-:Y:S01]  /*45a0*/  SHF.L.U32 R20, RZ, 0x1f, RZ ;  /* 0x0000001fff147819 */ /* 0x000fe200000006ff */
[----:B------:R-:W-:Y:S01]  /*45b0*/  @!UP1 UIADD3 UR16, UPT, UPT, UR7, 0x6200, URZ ;  /* 0x0000620007109890 */ /* 0x000fe2000fffe0ff */
[----:B------:R-:W-:Y:S01]  /*45c0*/  @!P4 IADD3 R9, P0, PT, R32, 0x580, RZ ;  /* 0x000005802009c810 */ /* 0x000fe20007f1e0ff */
[----:B------:R-:W-:Y:S01]  /*45d0*/  VOTEU.ALL UP1, P4 ;  /* 0x0000000000ff7886 */ /* 0x000fe20002020000 */
[----:B------:R-:W-:Y:S02]  /*45e0*/  UPRMT UR13, UR37, 0x654, UR17 ;  /* 0x00000654250d7896 */ /* 0x000fe40008000011 */
        /* <DEDUP_REMOVED lines=13> */
.L_x_202:
[----:B------:R-:W-:Y:S01]  /*46c0*/  @!P4 R2UR UR9, R9 ;  /* 0x000000000909c2ca */ /* 0x000fe200000e0000 */
[----:B------:R-:W-:Y:S01]  /*46d0*/  VOTEU.ALL UP1, P4 ;  /* 0x0000000000ff7886 */ /* 0x000fe20002020000 */
[----:B------:R-:W-:Y:S01]  /*46e0*/  @!P4 R2UR UR8, R0 ;  /* 0x000000000008c2ca */ /* 0x000fe200000e0000 */
[----:B------:R-:W-:Y:S01]  /*46f0*/  @!P4 IMAD.MOV.U32 R0, RZ, RZ, 0x2000 ;  /* 0x00002000ff00c424 */ /* 0x000fe200078e00ff */
[----:B------:R-:W-:Y:S01]  /*4700*/  UMOV UR18, 0x0 ;  /* 0x0000000000127882 */ /* 0x000fe20000000000 */
[----:B------:R-:W-:Y:S01]  /*4710*/  UMOV UR19, 0x10000000 ;  /* 0x1000000000137882 */ /* 0x000fe20000000000 */
[----:B------:R-:W-:Y:S01]  /*4720*/  @!UP1 UIADD3 UR10, UPT, UPT, UR42, 0x40, URZ ;  /* 0x000000402a0a9890 */ /* 0x000fe2000fffe0ff */
[----:B------:R-:W-:Y:S01]  /*4730*/  @!P4 IADD3 R9, P0, PT, R32, 0x580, RZ ;  /* 0x000005802009c810 */ /* 0x000fe20007f1e0ff */
[----:B------:R-:W-:Y:S01]  /*4740*/  UMOV UR11, UR43 ;  /* 0x0000002b000b7c82 */ /* 0x000fe20008000000 */
[----:B------:R-:W-:Y:S04]  /*4750*/  UMOV UR12, UR36 ;  /* 0x00000024000c7c82 */ /* 0x000fe80008000000 */
[----:B------:R-:W-:Y:S01]  /*4760*/  IMAD.U32 R10, RZ, RZ, UR9 ;  /* 0x00000009ff0a7e24 */ /* 0x000fe2000f8e00ff */
[----:B------:R-:W-:Y:S01]  /*4770*/  UMOV UR9, UR41 ;  /* 0x0000002900097c82 */ /* 0x000fe20008000000 */
[----:B------:R-:W-:Y:S01]  /*4780*/  IMAD.U32 R11, RZ, RZ, UR8 ;  /* 0x00000008ff0b7e24 */ /* 0x000fe2000f8e00ff */
[----:B------:R-:W-:Y:S02]  /*4790*/  @!UP1 UIADD3 UR8, UPT, UPT, UR7, 0x200, URZ ;  /* 0x0000020007089890 */ /* 0x000fe4000fffe0ff */
[----:B------:R-:W-:Y:S01]  /*47a0*/  @!P4 R2UR UR22, R10 ;  /* 0x000000000a16c2ca */ /* 0x000fe200000e0000 */
[----:B------:R-:W-:Y:S01]  /*47b0*/  VOTEU.ALL UP1, P4 ;  /* 0x0000000000ff7886 */ /* 0x000fe20002020000 */
        /* <DEDUP_REMOVED lines=8> */
.L_x_204:
        /* <DEDUP_REMOVED lines=9> */
[----:B------:R-:W-:Y:S03]  /*48d0*/  UMOV UR12, UR36 ;  /* 0x00000024000c7c82 */ /* 0x000fe60008000000 */
[----:B------:R-:W-:Y:S02]  /*48e0*/  @!P4 IMAD.X R21, RZ, RZ, R33, P0 ;  /* 0x000000ffff15c224 */ /* 0x000fe400000e0621 */
        /* <DEDUP_REMOVED lines=11> */
[----:B------:R-:W3:Y:S02]  /*49a0*/  SYNCS.PHASECHK.TRANS64.TRYWAIT P2, [UR7+0x60], R20 ;  /* 0x00006014ff0075a7 */ /* 0x000ee40008041107 */
[----:B--23--:R-:W-:Y:S05]  /*49b0*/  @!P2 BRA `(.L_x_79) ;  /* 0x0000006800f8a947 */ /* 0x00cfea0003800000 */
.L_x_206:
[----:B------:R-:W2:Y:S01]  /*49c0*/  LDC.64 R14, c[0x0][0xb10] ;  /* 0x0002c400ff0e7b82 */ /* 0x000ea20000000a00 */
[----:B------:R-:W-:Y:S01]  /*49d0*/  @!P4 R2UR UR9, R34 ;  /* 0x000000002209c2ca */ /* 0x000fe200000e0000 */
[----:B------:R-:W-:Y:S01]  /*49e0*/  VOTEU.ALL UP1, P4 ;  /* 0x0000000000ff7886 */ /* 0x000fe20002020000 */
[----:B------:R-:W-:Y:S01]  /*49f0*/  @!P4 R2UR UR8, R21 ;  /* 0x000000001508c2ca */ /* 0x000fe200000e0000 */
[----:B------:R-:W-:Y:S01]  /*4a00*/  @!P4 IMAD.MOV.U32 R21, RZ, RZ, 0x2000 ;  /* 0x00002000ff15c424 */ /* 0x000fe200078e00ff */
[----:B------:R-:W-:Y:S03]  /*4a10*/  UMOV UR18, 0x0 ;  /* 0x0000000000127882 */ /* 0x000fe60000000000 */
[----:B------:R-:W3:Y:S01]  /*4a20*/  LDC.64 R10, c[0x0][0xb18] ;  /* 0x0002c600ff0a7b82 */ /* 0x000ee20000000a00 */
[----:B------:R-:W-:Y:S01]  /*4a30*/  @!UP1 UIADD3 UR10, UPT, UPT, UR42, 0x60, URZ ;  /* 0x000000602a0a9890 */ /* 0x000fe2000fffe0ff */
[----:B------:R-:W-:Y:S01]  /*4a40*/  @P3 SHF.R.U32.HI R24, RZ, 0x10, R29 ;  /* 0x00000010ff183819 */ /* 0x000fe2000001161d */
[----:B------:R-:W-:Y:S01]  /*4a50*/  UMOV UR19, 0x10000000 ;  /* 0x1000000000137882 */ /* 0x000fe20000000000 */
[----:B------:R-:W-:Y:S01]  /*4a60*/  UMOV UR11, UR43 ;  /* 0x0000002b000b7c82 */ /* 0x000fe20008000000 */
[----:B------:R-:W-:Y:S03]  /*4a70*/  UMOV UR12, UR36 ;  /* 0x00000024000c7c82 */ /* 0x000fe60008000000 */
[----:B------:R-:W5:Y:S01]  /*4a80*/  @!P1 LDC R0, c[0x0][0xb20] ;  /* 0x0002c800ff009b82 */ /* 0x000f620000000800 */
[----:B------:R-:W-:Y:S02]  /*4a90*/  VIADD R27, R27, 0x1 ;  /* 0x000000011b1b7836 */ /* 0x000fe40000000000 */
[----:B------:R-:W-:Y:S05]  /*4aa0*/  IMAD.U32 R36, RZ, RZ, UR9 ;  /* 0x00000009ff247e24 */ /* 0x000fea000f8e00ff */
[----:B-1----:R-:W1:Y:S01]  /*4ab0*/  @!P1 LDC R3, c[0x0][0xb0c] ;  /* 0x0002c300ff039b82 */ /* 0x002e620000000800 */
[----:B------:R-:W-:Y:S01]  /*4ac0*/  IMAD.U32 R37, RZ, RZ, UR8 ;  /* 0x00000008ff257e24 */ /* 0x000fe2000f8e00ff */
[----:B------:R-:W-:Y:S01]  /*4ad0*/  @!UP1 UIADD3 UR8, UPT, UPT, UR7, 0x4200, URZ ;  /* 0x0000420007089890 */ /* 0x000fe2000fffe0ff */
[----:B------:R-:W-:Y:S01]  /*4ae0*/  @!P4 R2UR UR20, R36 ;  /* 0x000000002414c2ca */ /* 0x000fe200000e0000 */
[----:B------:R-:W-:Y:S02]  /*4af0*/  VOTEU.ALL UP1, P4 ;  /* 0x0000000000ff7886 */ /* 0x000fe40002020000 */
[----:B------:R-:W-:Y:S01]  /*4b00*/  @!P4 R2UR UR21, R37 ;  /* 0x000000002515c2ca */ /* 0x000fe200000e0000 */
[----:B------:R-:W-:Y:S11]  /*4b10*/  UMOV UR9, UR25 ;  /* 0x0000001900097c82 */ /* 0x000ff60008000000 */
[----:B------:R-:W-:Y:S01]  /*4b20*/  @!UPT UIADD3 URZ, UPT, UPT, URZ, URZ, URZ ;  /* 0x000000fffffff290 */ /* 0x000fe2000fffe0ff */
[----:B------:R1:W-:Y:S01]  /*4b30*/  @!UP1 UTMALDG.3D [UR8], [UR20], desc[UR18] ;  /* 0x00001208140095b4 */ /* 0x0003e20008011000 */
[----:B------:R1:W-:Y:S02]  /*4b40*/  @!P4 SYNCS.ARRIVE.TRANS64.RED.A0TR RZ, [UR7+0x40], R21 ;  /* 0x00004015ffffc9a7 */ /* 0x0003e40008300407 */
[----:B-1----:R-:W-:Y:S01]  /*4b50*/  @!P1 ISETP.NE.AND P2, PT, R3, 0x1, PT ;  /* 0x000000010300980c */ /* 0x002fe20003f45270 */
[C---:B--2---:R-:W-:Y:S01]  /*4b60*/  @!P1 IMAD.HI.U32 R14, R13.reuse, R14, RZ ;  /* 0x0000000e0d0e9227 */ /* 0x044fe200078e00ff */
[----:B---3--:R-:W-:Y:S03]  /*4b70*/  @!P1 ISETP.NE.AND P0, PT, R10, 0x1, PT ;  /* 0x000000010a00980c */ /* 0x008fe60003f05270 */
[C---:B------:R-:W-:Y:S01]  /*4b80*/  @!P1 IMAD.HI.U32 R11, R8.reuse, R11, RZ ;  /* 0x0000000b080b9227 */ /* 0x040fe200078e00ff */
[----:B------:R-:W-:Y:S04]  /*4b90*/  @!P1 SHF.R.U32.HI R14, RZ, R15, R14 ;  /* 0x0000000fff0e9219 */ /* 0x000fe8000001160e */
[----:B-----5:R-:W-:Y:S01]  /*4ba0*/  @!P1 SHF.R.U32.HI R9, RZ, R0, R11 ;  /* 0x00000000ff099219 */ /* 0x020fe2000001160b */
[----:B------:R-:W-:Y:S01]  /*4bb0*/  SYNCS.ARRIVE.TRANS64.RED.A1T0 RZ, [UR14], RZ ;  /* 0x000000ffffff79a7 */ /* 0x000fe2000810040e */
[----:B------:R-:W-:Y:S02]  /*4bc0*/  @!P1 SEL R14, R13, R14, !P2 ;  /* 0x0000000e0d0e9207 */ /* 0x000fe40005000000 */
[----:B------:R-:W-:Y:S01]  /*4bd0*/  @!P1 SEL R9, R8, R9, !P0 ;  /* 0x0000000908099207 */ /* 0x000fe20004000000 */
[----:B------:R-:W1:Y:S04]  /*4be0*/  SYNCS.PHASECHK.TRANS64.TRYWAIT P5, [UR7+0x68], R20 ;  /* 0x00006814ff0075a7 */ /* 0x000e6800080a1107 */
[----:B------:R-:W-:Y:S02]  /*4bf0*/  @!P1 IMAD.IADD R0, R9, 0x1, -R14 ;  /* 0x0000000109009824 */ /* 0x000fe400078e0a0e */
[----:B------:R-:W-:Y:S02]  /*4c00*/  @!P1 IMAD.IADD R9, R14, 0x1, -R9 ;  /* 0x000000010e099824 */ /* 0x000fe400078e0a09 */
[----:B------:R-:W-:Y:S02]  /*4c10*/  @!P1 IMAD R13, R0, R3, R13 ;  /* 0x00000003000d9224 */ /* 0x000fe400078e020d */
[----:B------:R-:W-:Y:S01]  /*4c20*/  @!P1 IMAD R8, R9, R10, R8 ;  /* 0x0000000a09089224 */ /* 0x000fe200078e0208 */
[----:B-1----:R-:W-:Y:S06]  /*4c30*/  @!P5 BRA `(.L_x_80) ;  /* 0x000000680070d947 */ /* 0x002fec0003800000 */
.L_x_208:
[----:B-1----:R-:W-:Y:S01]  /*4c40*/  @!P4 IADD3 R3, P0, PT, R32, 0x580, RZ ;  /* 0x000005802003c810 */ /* 0x002fe20007f1e0ff */
[----:B------:R-:W-:Y:S01]  /*4c50*/  VOTEU.ALL UP1, P4 ;  /* 0x0000000000ff7886 */ /* 0x000fe20002020000 */
[----:B------:R-:W-:Y:S01]  /*4c60*/  UMOV UR18, 0x0 ;  /* 0x0000000000127882 */ /* 0x000fe20000000000 */
[----:B------:R-:W-:Y:S01]  /*4c70*/  UMOV UR19, 0x10000000 ;  /* 0x1000000000137882 */ /* 0x000fe20000000000 */
[----:B------:R-:W-:Y:S01]  /*4c80*/  @!P4 R2UR UR9, R3 ;  /* 0x000000000309c2ca */ /* 0x000fe200000e0000 */
[----:B------:R-:W-:Y:S01]  /*4c90*/  @!P4 IMAD.X R0, RZ, RZ, R33, P0 ;  /* 0x000000ffff00c224 */ /* 0x000fe200000e0621 */
[----:B------:R-:W-:Y:S01]  /*4ca0*/  @!UP1 UIADD3 UR10, UPT, UPT, UR42, 0x70, URZ ;  /* 0x000000702a0a9890 */ /* 0x000fe2000fffe0ff */
[----:B------:R-:W-:Y:S01]  /*4cb0*/  ISETP.NE.AND P0, PT, R27, 0x2, PT ;  /* 0x000000021b00780c */ /* 0x000fe20003f05270 */
[----:B------:R-:W-:Y:S01]  /*4cc0*/  UMOV UR11, UR43 ;  /* 0x0000002b000b7c82 */ /* 0x000fe20008000000 */
[----:B------:R-:W-:Y:S01]  /*4cd0*/  UMOV UR12, UR36 ;  /* 0x00000024000c7c82 */ /* 0x000fe20008000000 */
[----:B------:R-:W-:Y:S01]  /*4ce0*/  @!P4 R2UR UR8, R0 ;  /* 0x000000000008c2ca */ /* 0x000fe200000e0000 */
[----:B------:R-:W-:Y:S01]  /*4cf0*/  IMAD.IADD R20, R8, 0x1, R66 ;  /* 0x0000000108147824 */ /* 0x000fe200078e0242 */
[----:B------:R-:W-:Y:S01]  /*4d00*/  @P3 R2UR UR36, R24 ;  /* 0x00000000182432ca */ /* 0x000fe200000e0000 */
[----:B------:R-:W-:Y:S01]  /*4d10*/  IMAD.IADD R21, R13, 0x1, R68 ;  /* 0x000000010d157824 */ /* 0x000fe200078e0244 */
[----:B------:R-:W-:Y:S02]  /*4d20*/  SEL R0, RZ, 0x1, P0 ;  /* 0x00000001ff007807 */ /* 0x000fe40000000000 */
[----:B------:R-:W-:Y:S01]  /*4d30*/  SEL R27, R27, RZ, P0 ;  /* 0x000000ff1b1b7207 */ /* 0x000fe20000000000 */
[----:B------:R-:W-:Y:S01]  /*4d40*/  IMAD.U32 R10, RZ, RZ, UR9 ;  /* 0x00000009ff0a7e24 */ /* 0x000fe2000f8e00ff */
[----:B------:R-:W-:Y:S01]  /*4d50*/  UMOV UR9, UR17 ;  /* 0x0000001100097c82 */ /* 0x000fe20008000000 */
[----:B------:R-:W-:Y:S03]  /*4d60*/  LOP3.LUT R25, R25, R0, RZ, 0x3c, !PT ;  /* 0x0000000019197212 */ /* 0x000fe600078e3cff */
[----:B------:R-:W-:Y:S01]  /*4d70*/  @!P4 R2UR UR14, R10 ;  /* 0x000000000a0ec2ca */ /* 0x000fe200000e0000 */
[----:B------:R-:W-:Y:S01]  /*4d80*/  IMAD.U32 R11, RZ, RZ, UR8 ;  /* 0x00000008ff0b7e24 */ /* 0x000fe2000f8e00ff */
[----:B------:R-:W-:Y:S01]  /*4d90*/  @!UP1 UIADD3 UR8, UPT, UPT, UR7, 0x6200, URZ ;  /* 0x0000620007089890 */ /* 0x000fe2000fffe0ff */
[----:B------:R-:W-:Y:S03]  /*4da0*/  VOTEU.ALL UP1, P4 ;  /* 0x0000000000ff7886 */ /* 0x000fe60002020000 */
[----:B------:R-:W-:Y:S11]  /*4db0*/  @!P4 R2UR UR15, R11 ;  /* 0x000000000b0fc2ca */ /* 0x000ff600000e0000 */
[----:B------:R-:W-:Y:S02]  /*4dc0*/  @!UPT UIADD3 URZ, UPT, UPT, URZ, URZ, URZ ;  /* 0x000000fffffff290 */ /* 0x000fe4000fffe0ff */
[----:B------:R2:W-:Y:S01]  /*4dd0*/  @!UP1 UTMALDG.3D [UR8], [UR14], desc[UR18] ;  /* 0x000012080e0095b4 */ /* 0x0005e20008011000 */
[----:B------:R2:W-:Y:S01]  /*4de0*/  @!P4 SYNCS.ARRIVE.TRANS64.RED.A0TR RZ, [UR7+0x48], R23 ;  /* 0x00004817ffffc9a7 */ /* 0x0005e20008300407 */
[----:B------:R-:W-:Y:S01]  /*4df0*/  UPLOP3.LUT UP1, UPT, UPT, UPT, UPT, 0x80, 0x8 ;  /* 0x000000000008789c */ /* 0x000fe20003f2f070 */
[----:B------:R-:W-:Y:S01]  /*4e00*/  SYNCS.ARRIVE.TRANS64.RED.A1T0 RZ, [UR13], RZ ;  /* 0x000000ffffff79a7 */ /* 0x000fe2000810040d */
[----:B------:R-:W-:Y:S09]  /*4e10*/  @P3 BRA `(.L_x_81) ;  /* 0xffffffec00103947 */ /* 0x000ff2000383ffff */
[----:B------:R-:W1:Y:S02]  /*4e20*/  SYNCS.PHASECHK.TRANS64.TRYWAIT P0, [UR7+0x50], R12 ;  /* 0x0000500cff0075a7 */ /* 0x000e640008001107 */
[----:B-1----:R-:W-:Y:S05]  /*4e30*/  @!P0 BRA `(.L_x_82) ;  /* 0x0000006800088947 */ /* 0x002fea0003800000 */
.L_x_210:
[----:B------:R-:W3:Y:S02]  /*4e40*/  SYNCS.PHASECHK.TRANS64.TRYWAIT P0, [UR7+0x58], R12 ;  /* 0x0000580cff0075a7 */ /* 0x000ee40008001107 */
[----:B---3--:R-:W-:Y:S05]  /*4e50*/  @!P0 BRA `(.L_x_83) ;  /* 0x0000006800188947 */ /* 0x008fea0003800000 */
.L_x_212:
[----:B------:R-:W3:Y:S01]  /*4e60*/  SYNCS.PHASECHK.TRANS64.TRYWAIT P0, [UR7+0x60], R12 ;  /* 0x0000600cff0075a7 */ /* 0x000ee20008001107 */
[----:B------:R-:W-:Y:S01]  /*4e70*/  HFMA2 R0, -RZ, RZ, 0, 5.9604644775390625e-08 ;  /* 0x00000001ff007431 */ /* 0x000fe200000001ff */
[----:B---3--:R-:W-:Y:S06]  /*4e80*/  @!P0 BRA `(.L_x_84) ;  /* 0x0000006800248947 */ /* 0x008fec0003800000 */
.L_x_214:
[----:B------:R-:W-:Y:S02]  /*4e90*/  MOV R2, UR7 ;  /* 0x0000000700027c02 */ /* 0x000fe40008000f00 */
[----:B-1----:R-:W-:-:S07]  /*4ea0*/  SHF.L.U32 R3, R0, 0x1f, RZ ;  /* 0x0000001f00037819 */ /* 0x002fce00000006ff */
.L_x_85:
[----:B-1----:R1:W3:Y:S02]  /*4eb0*/  SYNCS.PHASECHK.TRANS64.TRYWAIT P0, [R2+URZ+0x68], R3 ;  /* 0x00006803020075a7 */ /* 0x0022e400080011ff */
[----:B---3--:R-:W-:Y:S05]  /*4ec0*/  @!P0 NANOSLEEP.SYNCS 0x989680 ;  /* 0x009896800000895d */ /* 0x008fea0003900000 */
[----:B------:R-:W3:Y:S02]  /*4ed0*/  @!P0 SYNCS.PHASECHK.TRANS64 P0, [R2+URZ+0x68], R3 ;  /* 0x00006803020085a7 */ /* 0x000ee400080010ff */
[----:B--23--:R-:W-:Y:S05]  /*4ee0*/  @P0 EXIT ;  /* 0x000000000000094d */ /* 0x00cfea0003800000 */
[----:B------:R-:W-:Y:S05]  /*4ef0*/  BRA `(.L_x_85) ;  /* 0xfffffffc00ec7947 */ /* 0x000fea000383ffff */
.L_x_66:
[----:B------:R-:W-:-:S06]  /*4f00*/  UISETP.GE.AND UP1, UPT, UR8, 0x4, UPT ;  /* 0x000000040800788c */ /* 0x000fcc000bf26270 */
[----:B------:R-:W-:-:S13]  /*4f10*/  PLOP3.LUT P0, PT, PT, PT, UP1, 0x80, 0x8 ;  /* 0x000000000008781c */ /* 0x000fda0003f0f018 */
[----:B------:R-:W-:Y:S05]  /*4f20*/  @!P0 EXIT ;  /* 0x000000000000894d */ /* 0x000fea0003800000 */
[----:B------:R-:W-:Y:S01]  /*4f30*/  BAR.SYNC.DEFER_BLOCKING 0x6, 0xa0 ;  /* 0x0182800000007b1d */ /* 0x000fe20000010000 */
[C---:B------:R-:W-:Y:S01]  /*4f40*/  IMAD.SHL.U32 R3, R80.reuse, 0x10, RZ ;  /* 0x0000001050037824 */ /* 0x040fe200078e00ff */
[C---:B------:R-:W-:Y:S01]  /*4f50*/  SHF.L.U32 R33, R80.reuse, 0x10, RZ ;  /* 0x0000001050217819 */ /* 0x040fe200000006ff */
[C---:B------:R-:W-:Y:S01]  /*4f60*/  IMAD.SHL.U32 R2, R80.reuse, 0x2, RZ ;  /* 0x0000000250027824 */ /* 0x040fe200078e00ff */
[C---:B------:R-:W-:Y:S01]  /*4f70*/  LOP3.LUT R81, R80.reuse, 0x60, RZ, 0xc0, !PT ;  /* 0x0000006050517812 */ /* 0x040fe200078ec0ff */
[----:B------:R-:W-:Y:S01]  /*4f80*/  HFMA2 R75, -RZ, RZ, 0, 0 ;  /* 0x00000000ff4b7431 */ /* 0x000fe200000001ff */
[----:B------:R-:W-:Y:S02]  /*4f90*/  UMOV UR48, 0x400 ;  /* 0x0000040000307882 */ /* 0x000fe40000000000 */
[----:B------:R-:W1:Y:S01]  /*4fa0*/  LDC R71, c[0x0][0x370] ;  /* 0x0000dc00ff477b82 */ /* 0x000e620000000800 */
[----:B------:R-:W-:Y:S01]  /*4fb0*/  ULEA UR48, UR37, UR48, 0x18 ;  /* 0x0000003025307291 */ /* 0x000fe2000f8ec0ff */
[----:B------:R-:W-:Y:S01]  /*4fc0*/  LOP3.LUT R5, R3, 0x60, RZ, 0xc0, !PT ;  /* 0x0000006003057812 */ /* 0x000fe200078ec0ff */
[----:B------:R-:W-:Y:S01]  /*4fd0*/  IMAD.MOV.U32 R30, RZ, RZ, RZ ;  /* 0x000000ffff1e7224 */ /* 0x000fe200078e00ff */
[----:B------:R-:W-:Y:S01]  /*4fe0*/  LOP3.LUT R78, R80, 0x2, RZ, 0xc0, !PT ;  /* 0x00000002504e7812 */ /* 0x000fe200078ec0ff */
[----:B------:R-:W-:Y:S01]  /*4ff0*/  UIADD3 UR4, UPT, UPT, UR48, 0x200, URZ ;  /* 0x0000020030047890 */ /* 0x000fe2000fffe0ff */
[----:B------:R-:W-:Y:S01]  /*5000*/  LOP3.LUT R2, R5, 0xc, R2, 0xf8, !PT ;  /* 0x0000000c05027812 */ /* 0x000fe200078ef802 */
[----:B------:R-:W-:Y:S01]  /*5010*/  IMAD.MOV.U32 R84, RZ, RZ, RZ ;  /* 0x000000ffff547224 */ /* 0x000fe200078e00ff */
[----:B------:R-:W2:Y:S01]  /*5020*/  LDC R28, c[0x0][0xb0c] ;  /* 0x0002c300ff1c7b82 */ /* 0x000ea20000000800 */
[----:B------:R-:W-:Y:S01]  /*5030*/  LOP3.LUT R33, R33, 0x600000, RZ, 0xc0, !PT ;  /* 0x0060000021217812 */ /* 0x000fe200078ec0ff */
[----:B------:R-:W4:Y:S01]  /*5040*/  LDCU.64 UR52, c[0x0][0x348] ;  /* 0x00006900ff3477ac */ /* 0x000f220008000a00 */
[----:B------:R-:W-:Y:S01]  /*5050*/  IMAD.U32 R73, RZ, RZ, UR4 ;  /* 0x00000004ff497e24 */ /* 0x000fe2000f8e00ff */
[----:B------:R-:W-:-:S02]  /*5060*/  LOP3.LUT R2, R2, 0x790, R3, 0xf8, !PT ;  /* 0x0000079002027812 */ /* 0x000fc400078ef803 */
[----:B------:R-:W-:Y:S01]  /*5070*/  LOP3.LUT R80, R80, 0x4, RZ, 0xc0, !PT ;  /* 0x0000000450507812 */ /* 0x000fe200078ec0ff */
[----:B------:R-:W1:Y:S01]  /*5080*/  LDCU.64 UR38, c[0x0][0x888] ;  /* 0x00011100ff2677ac */ /* 0x000e620008000a00 */
[----:B------:R-:W1:Y:S01]  /*5090*/  LDC R69, c[0x0][0xb20] ;  /* 0x0002c800ff457b82 */ /* 0x000e620000000800 */
[----:B------:R-:W3:Y:S01]  /*50a0*/  LDS R0, [UR48+0x130] ;  /* 0x00013030ff007984 */ /* 0x000ee20008000800 */
[----:B------:R-:W-:Y:S01]  /*50b0*/  LEA R79, R2, R73, 0x2 ;  /* 0x00000049024f7211 */ /* 0x000fe200078e10ff */
[----:B------:R-:W1:Y:S01]  /*50c0*/  LDCU.64 UR44, c[0x0][0x890] ;  /* 0x00011200ff2c77ac */ /* 0x000e620008000a00 */
[----:B------:R-:W-:-:S03]  /*50d0*/  MOV R76, RZ ;  /* 0x000000ff004c7202 */ /* 0x000fc60000000f00 */
[--C-:B------:R-:W-:Y:S01]  /*50e0*/  IMAD R78, R78, -0x10, R79.reuse ;  /* 0xfffffff04e4e7824 */ /* 0x100fe200078e024f */
[----:B------:R-:W1:Y:S01]  /*50f0*/  LDC R27, c[0x0][0xb30] ;  /* 0x0002cc00ff1b7b82 */ /* 0x000e620000000800 */
[----:B------:R-:W-:Y:S01]  /*5100*/  IMAD R77, R80, -0x10, R79 ;  /* 0xfffffff0504d7824 */ /* 0x000fe200078e024f */
[----:B------:R-:W-:Y:S01]  /*5110*/  UMOV UR49, URZ ;  /* 0x000000ff00317c82 */ /* 0x000fe20008000000 */
[----:B------:R-:W-:-:S05]  /*5120*/  UMOV UR51, URZ ;  /* 0x000000ff00337c82 */ /* 0x000fca0008000000 */
[----:B------:R-:W1:Y:S08]  /*5130*/  LDC.64 R64, c[0x0][0xb10] ;  /* 0x0002c400ff407b82 */ /* 0x000e700000000a00 */
[----:B------:R-:W1:Y:S08]  /*5140*/  LDC.64 R24, c[0x0][0xb18] ;  /* 0x0002c600ff187b82 */ /* 0x000e700000000a00 */
[----:B------:R-:W1:Y:S08]  /*5150*/  LDC.64 R22, c[0x0][0xb28] ;  /* 0x0002ca00ff167b82 */ /* 0x000e700000000a00 */
[----:B------:R-:W1:Y:S01]  /*5160*/  LDC.64 R62, c[0x0][0x8b0] ;  /* 0x00022c00ff3e7b82 */ /* 0x000e620000000a00 */
[----:B---3--:R-:W-:-:S07]  /*5170*/  IMAD.IADD R33, R0, 0x1, R33 ;  /* 0x0000000100217824 */ /* 0x008fce00078e0221 */
[----:B------:R-:W3:Y:S08]  /*5180*/  LDC.64 R60, c[0x0][0x8a8] ;  /* 0x00022a00ff3c7b82 */ /* 0x000ef00000000a00 */
[----:B--2-4-:R-:W1:Y:S02]  /*5190*/  LDC R70, c[0x0][0x374] ;  /* 0x0000dd00ff467b82 */ /* 0x014e640000000800 */
.L_x_161:
[C---:B------:R-:W-:Y:S02]  /*51a0*/  LEA R0, R84.reuse, UR48, 0x3 ;  /* 0x0000003054007c11 */ /* 0x040fe4000f8e18ff */
[----:B------:R-:W-:Y:S02]  /*51b0*/  SHF.L.U32 R3, R75, 0x1f, RZ ;  /* 0x0000001f4b037819 */ /* 0x000fe400000006ff */
[----:B-1----:R-:W-:Y:S02]  /*51c0*/  LEA R16, R84, UR48, 0x4 ;  /* 0x0000003054107c11 */ /* 0x002fe4000f8e20ff */
[----:B------:R-:W2:Y:S02]  /*51d0*/  SYNCS.PHASECHK.TRANS64.TRYWAIT P0, [R0+URZ+0x80], R3 ;  /* 0x00008003000075a7 */ /* 0x000ea400080011ff */
[----:B--23--:R-:W-:Y:S05]  /*51e0*/  @!P0 BRA `(.L_x_86) ;  /* 0x0000006400648947 */ /* 0x00cfea0003800000 */
.L_x_215:
[----:B------:R-:W4:Y:S01]  /*51f0*/  LDC.64 R12, c[0x0][0xb10] ;  /* 0x0002c400ff0c7b82 */ /* 0x000f220000000a00 */
[----:B------:R-:W3:Y:S01]  /*5200*/  LDS.128 R16, [R16+0x110] ;  /* 0x0001100010107984 */ /* 0x000ee20000000c00 */
[----:B-1----:R-:W-:Y:S01]  /*5210*/  ISETP.NE.AND P1, PT, R27, 0x1, PT ;  /* 0x000000011b00780c */ /* 0x002fe20003f25270 */
[----:B--2---:R-:W-:Y:S01]  /*5220*/  VIADD R0, R0, 0x90 ;  /* 0x0000009000007836 */ /* 0x004fe20000000000 */
[----:B------:R-:W-:Y:S04]  /*5230*/  ISETP.GE.AND P0, PT, R26, 0x1, PT ;  /* 0x000000011a00780c */ /* 0x000fe80003f06270 */
[----:B------:R-:W1:Y:S01]  /*5240*/  LDC.64 R10, c[0x0][0xb18] ;  /* 0x0002c600ff0a7b82 */ /* 0x000e620000000a00 */
[----:B------:R-:W-:Y:S01]  /*5250*/  PRMT R0, RZ, 0x654, R0 ;  /* 0x00000654ff007816 */ /* 0x000fe20000000000 */
[----:B------:R-:W-:Y:S01]  /*5260*/  @!PT LDS RZ, [RZ] ;  /* 0x00000000fffff984 */ /* 0x000fe20000000800 */
[----:B------:R-:W-:Y:S01]  /*5270*/  @!PT LDS RZ, [RZ] ;  /* 0x00000000fffff984 */ /* 0x000fe20000000800 */
[----:B------:R-:W-:Y:S01]  /*5280*/  @!PT LDS RZ, [RZ] ;  /* 0x00000000fffff984 */ /* 0x000fe20000000800 */
[----:B------:R-:W-:Y:S01]  /*5290*/  @!PT LDS RZ, [RZ] ;  /* 0x00000000fffff984 */ /* 0x000fe20000000800 */
[----:B------:R2:W-:Y:S06]  /*52a0*/  MEMBAR.ALL.CTA ;  /* 0x0000000000007992 */ /* 0x0005ec0000008000 */
[----:B--2---:R-:W2:Y:S01]  /*52b0*/  FENCE.VIEW.ASYNC.S ;  /* 0x00000000000073c6 */ /* 0x004ea20000000000 */
[----:B------:R-:W1:Y:S08]  /*52c0*/  @!P1 LDC R14, c[0x0][0xb20] ;  /* 0x0002c800ff0e9b82 */ /* 0x000e700000000800 */
[----:B------:R-:W1:Y:S01]  /*52d0*/  @!P1 LDC R9, c[0x0][0xb0c] ;  /* 0x0002c300ff099b82 */ /* 0x000e620000000800 */
[----:B--2---:R2:W-:Y:S01]  /*52e0*/  SYNCS.ARRIVE.TRANS64.RED.A1T0 RZ, [R0+URZ], RZ ;  /* 0x000000ff00ff79a7 */ /* 0x0045e200081004ff */
[----:B---3--:R-:W-:Y:S04]  /*52f0*/  LOP3.LUT P4, RZ, R18, 0x1, RZ, 0xc0, !PT ;  /* 0x0000000112ff7812 */ /* 0x008fe8000788c0ff */
[----:B------:R-:W-:Y:S09]  /*5300*/  P2R R82, PR, RZ, 0x10 ;  /* 0x00000010ff527803 */ /* 0x000ff20000000000 */
[----:B------:R-:W-:Y:S02]  /*5310*/  @P4 MOV R31, R16 ;  /* 0x00000010001f4202 */ /* 0x000fe40000000f00 */
[----:B------:R-:W-:Y:S01]  /*5320*/  @P4 LOP3.LUT R29, R17, 0xffff, RZ, 0xc0, !PT ;  /* 0x0000ffff111d4812 */ /* 0x000fe200078ec0ff */
[----:B--2-4-:R-:W-:Y:S06]  /*5330*/  @!P0 BRA `(.L_x_87) ;  /* 0x0000000000a48947 */ /* 0x014fec0003800000 */
[----:B------:R-:W-:Y:S01]  /*5340*/  IMAD.HI.U32 R36, R70, R25, RZ ;  /* 0x0000001946247227 */ /* 0x000fe200078e00ff */
[----:B------:R-:W-:Y:S02]  /*5350*/  ISETP.NE.AND P0, PT, R24, 0x1, PT ;  /* 0x000000011800780c */ /* 0x000fe40003f05270 */
[----:B------:R-:W-:Y:S01]  /*5360*/  ISETP.NE.AND P2, PT, R26, 0x1, PT ;  /* 0x000000011a00780c */ /* 0x000fe20003f45270 */
[-C--:B------:R-:W-:Y:S01]  /*5370*/  IMAD.HI.U32 R34, R71, R64.reuse, RZ ;  /* 0x0000004047227227 */ /* 0x080fe200078e00ff */
[----:B------:R-:W-:Y:S02]  /*5380*/  SHF.R.U32.HI R37, RZ, R69, R36 ;  /* 0x00000045ff257219 */ /* 0x000fe40000011624 */
[----:B------:R-:W-:Y:S01]  /*5390*/  ISETP.NE.AND P3, PT, R28, 0x1, PT ;  /* 0x000000011c00780c */ /* 0x000fe20003f65270 */
[----:B------:R-:W-:Y:S01]  /*53a0*/  IMAD.HI.U32 R40, R29, R25, RZ ;  /* 0x000000191d287227 */ /* 0x000fe200078e00ff */
[----:B------:R-:W-:Y:S02]  /*53b0*/  SHF.R.U32.HI R34, RZ, R65, R34 ;  /* 0x00000041ff227219 */ /* 0x000fe40000011622 */
[----:B------:R-:W-:Y:S01]  /*53c0*/  SEL R3, R70, R37, !P0 ;  /* 0x0000002546037207 */ /* 0x000fe20004000000 */
[----:B------:R-:W-:Y:S01]  /*53d0*/  IMAD.HI.U32 R38, R31, R64, RZ ;  /* 0x000000401f267227 */ /* 0x000fe200078e00ff */
[----:B------:R-:W-:Y:S03]  /*53e0*/  SEL R7, R71, R34, !P3 ;  /* 0x0000002247077207 */ /* 0x000fe60005800000 */
[-C--:B------:R-:W-:Y:S01]  /*53f0*/  IMAD.HI.U32 R34, R3, R22.reuse, RZ ;  /* 0x0000001603227227 */ /* 0x080fe200078e00ff */
[----:B------:R-:W-:Y:S03]  /*5400*/  SHF.R.U32.HI R38, RZ, R65, R38 ;  /* 0x00000041ff267219 */ /* 0x000fe60000011626 */
[----:B------:R-:W-:Y:S01]  /*5410*/  IMAD.HI.U32 R36, R7, R22, RZ ;  /* 0x0000001607247227 */ /* 0x000fe200078e00ff */
[----:B------:R-:W-:Y:S02]  /*5420*/  @P2 SHF.R.U32.HI R3, RZ, R23, R34 ;  /* 0x00000017ff032219 */ /* 0x000fe40000011622 */
[----:B------:R-:W-:Y:S02]  /*5430*/  SHF.R.U32.HI R34, RZ, R69, R40 ;  /* 0x00000045ff227219 */ /* 0x000fe40000011628 */
[----:B------:R-:W-:Y:S01]  /*5440*/  @P2 SHF.R.U32.HI R7, RZ, R23, R36 ;  /* 0x00000017ff072219 */ /* 0x000fe20000011624 */
[C---:B------:R-:W-:Y:S01]  /*5450*/  IMAD R2, R26.reuse, R3, RZ ;  /* 0x000000031a027224 */ /* 0x040fe200078e02ff */
[----:B------:R-:W-:Y:S02]  /*5460*/  SEL R5, R29, R34, !P0 ;  /* 0x000000221d057207 */ /* 0x000fe40004000000 */
[----:B------:R-:W-:Y:S01]  /*5470*/  SEL R3, R31, R38, !P3 ;  /* 0x000000261f037207 */ /* 0x000fe20005800000 */
[----:B------:R-:W-:Y:S01]  /*5480*/  IMAD R4, R26, R7, RZ ;  /* 0x000000071a047224 */ /* 0x000fe200078e02ff */
[C---:B------:R-:W-:Y:S01]  /*5490*/  ISETP.GE.AND P0, PT, R5.reuse, R2, PT ;  /* 0x000000020500720c */ /* 0x040fe20003f06270 */
[----:B------:R-:W-:Y:S03]  /*54a0*/  IMAD.HI.U32 R6, R5, R22, RZ ;  /* 0x0000001605067227 */ /* 0x000fe600078e00ff */
[----:B------:R-:W-:Y:S01]  /*54b0*/  ISETP.GE.OR P0, PT, R3, R4, P0 ;  /* 0x000000040300720c */ /* 0x000fe20000706670 */
[----:B------:R-:W-:Y:S01]  /*54c0*/  IMAD.MOV R4, RZ, RZ, -R3 ;  /* 0x000000ffff047224 */ /* 0x000fe200078e0a03 */
[-C--:B------:R-:W-:Y:S03]  /*54d0*/  SHF.R.U32.HI R6, RZ, R23.reuse, R6 ;  /* 0x00000017ff067219 */ /* 0x080fe60000011606 */
[----:B------:R-:W-:Y:S01]  /*54e0*/  IMAD R31, R28, R4, R31 ;  /* 0x000000041c1f7224 */ /* 0x000fe200078e021f */
[----:B------:R-:W-:Y:S05]  /*54f0*/  SEL R15, R5, R6, !P2 ;  /* 0x00000006050f7207 */ /* 0x000fea0005000000 */
[----:B------:R-:W-:Y:S02]  /*5500*/  IMAD.MOV R6, RZ, RZ, -R15 ;  /* 0x000000ffff067224 */ /* 0x000fe400078e0a0f */
[C---:B------:R-:W-:Y:S04]  /*5510*/  @!P0 IMAD.HI.U32 R2, R3.reuse, R22, RZ ;  /* 0x0000001603028227 */ /* 0x040fe800078e00ff */
[----:B------:R-:W-:Y:S01]  /*5520*/  IMAD R6, R26, R6, R5 ;  /* 0x000000061a067224 */ /* 0x000fe200078e0205 */
[----:B------:R-:W-:Y:S04]  /*5530*/  @!P0 SHF.R.U32.HI R2, RZ, R23, R2 ;  /* 0x00000017ff028219 */ /* 0x000fe80000011602 */
[----:B------:R-:W-:Y:S02]  /*5540*/  @!P0 SEL R0, R3, R2, !P2 ;  /* 0x0000000203008207 */ /* 0x000fe40005000000 */
[----:B------:R-:W-:Y:S02]  /*5550*/  IADD3 R2, PT, PT, -R5, RZ, RZ ;  /* 0x000000ff05027210 */ /* 0x000fe40007ffe1ff */
[----:B------:R-:W-:Y:S01]  /*5560*/  @!P0 IADD3 R8, PT, PT, R15, -R0, RZ ;  /* 0x800000000f088210 */ /* 0x000fe20007ffe0ff */
[----:B------:R-:W-:Y:S02]  /*5570*/  @!P0 IMAD R0, R7, R6, R0 ;  /* 0x0000000607008224 */ /* 0x000fe400078e0200 */
[----:B------:R-:W-:Y:S02]  /*5580*/  IMAD R29, R24, R2, R29 ;  /* 0x00000002181d7224 */ /* 0x000fe400078e021d */
[----:B------:R-:W-:Y:S02]  /*5590*/  @!P0 IMAD R5, R8, R26, R3 ;  /* 0x0000001a08058224 */ /* 0x000fe400078e0203 */
[----:B------:R-:W-:Y:S04]  /*55a0*/  @!P0 IMAD.MOV.U32 R3, RZ, RZ, R0 ;  /* 0x000000ffff038224 */ /* 0x000fe800078e0000 */
[----:B------:R-:W-:Y:S02]  /*55b0*/  IMAD R31, R3, R28, R31 ;  /* 0x0000001c031f7224 */ /* 0x000fe400078e021f */
[----:B------:R-:W-:Y:S07]  /*55c0*/  IMAD R29, R5, R24, R29 ;  /* 0x00000018051d7224 */ /* 0x000fee00078e021d */
.L_x_87:
[----:B-1----:R-:W-:Y:S01]  /*55d0*/  @!P1 ISETP.NE.AND P0, PT, R10, 0x1, PT ;  /* 0x000000010a00980c */ /* 0x002fe20003f05270 */
[----:B------:R-:W-:Y:S01]  /*55e0*/  @!P1 IMAD.HI.U32 R3, R29, R11, RZ ;  /* 0x0000000b1d039227 */ /* 0x000fe200078e00ff */
[----:B------:R-:W-:Y:S01]  /*55f0*/  R2UR UR42, R21 ;  /* 0x00000000152a72ca */ /* 0x000fe200000e0000 */
[----:B------:R-:W-:Y:S01]  /*5600*/  BSSY.RECONVERGENT B6, `(.L_x_88) ;  /* 0x0000031000067945 */ /* 0x000fe20003800200 */
[----:B------:R-:W-:Y:S01]  /*5610*/  R2UR UR41, R20 ;  /* 0x00000000142972ca */ /* 0x000fe200000e0000 */
[----:B------:R-:W-:Y:S01]  /*5620*/  @!P1 IMAD.HI.U32 R0, R31, R12, RZ ;  /* 0x0000000c1f009227 */ /* 0x000fe200078e00ff */
[----:B------:R-:W-:Y:S02]  /*5630*/  @!P1 SHF.R.U32.HI R2, RZ, R14, R3 ;  /* 0x0000000eff029219 */ /* 0x000fe40000011603 */
[----:B------:R-:W-:Y:S01]  /*5640*/  @!P1 ISETP.NE.AND P2, PT, R9, 0x1, PT ;  /* 0x000000010900980c */ /* 0x000fe20003f45270 */
[----:B------:R-:W-:Y:S01]  /*5650*/  VIADD R84, R84, 0x1 ;  /* 0x0000000154547836 */ /* 0x000fe20000000000 */
[----:B------:R-:W-:Y:S02]  /*5660*/  @!P1 SEL R2, R29, R2, !P0 ;  /* 0x000000021d029207 */ /* 0x000fe40004000000 */
[----:B------:R-:W-:Y:S02]  /*5670*/  @!P1 SHF.R.U32.HI R0, RZ, R13, R0 ;  /* 0x0000000dff009219 */ /* 0x000fe40000011600 */
[----:B------:R-:W-:Y:S01]  /*5680*/  LOP3.LUT P0, RZ, R73, 0x1b0, RZ, 0xc0, !PT ;  /* 0x000001b049ff7812 */ /* 0x000fe2000780c0ff */
[----:B------:R-:W-:Y:S01]  /*5690*/  USHF.L.U32 UR42, UR42, 0x7, URZ ;  /* 0x000000072a2a7899 */ /* 0x000fe200080006ff */
[----:B------:R-:W-:Y:S01]  /*56a0*/  @!P1 SEL R3, R31, R0, !P2 ;  /* 0x000000001f039207 */ /* 0x000fe20005000000 */
[----:B------:R-:W-:Y:S01]  /*56b0*/  USHF.L.U32 UR41, UR41, 0x7, URZ ;  /* 0x0000000729297899 */ /* 0x000fe200080006ff */
[----:B------:R-:W-:Y:S03]  /*56c0*/  @P4 SHF.R.U32.HI R74, RZ, 0x10, R17 ;  /* 0x00000010ff4a4819 */ /* 0x000fe60000011611 */
[----:B------:R-:W-:Y:S02]  /*56d0*/  @!P1 IMAD.IADD R0, R2, 0x1, -R3 ;  /* 0x0000000102009824 */ /* 0x000fe400078e0a03 */
[----:B------:R-:W-:Y:S02]  /*56e0*/  @!P1 IMAD.IADD R2, R3, 0x1, -R2 ;  /* 0x0000000103029824 */ /* 0x000fe400078e0a02 */
[----:B------:R-:W-:Y:S02]  /*56f0*/  @!P1 IMAD R31, R0, R9, R31 ;  /* 0x00000009001f9224 */ /* 0x000fe400078e021f */
[----:B------:R-:W-:Y:S01]  /*5700*/  @!P1 IMAD R29, R2, R10, R29 ;  /* 0x0000000a021d9224 */ /* 0x000fe200078e021d */
[----:B------:R-:W-:Y:S06]  /*5710*/  @!P0 BRA `(.L_x_89) ;  /* 0x00000000007c8947 */ /* 0x000fec0003800000 */
[----:B------:R-:W1:Y:S01]  /*5720*/  LDCU.64 UR8, c[0x4][0x80] ;  /* 0x01001000ff0877ac */ /* 0x000e620008000a00 */
[----:B------:R-:W-:Y:S01]  /*5730*/  MOV R2, 0x0 ;  /* 0x0000000000027802 */ /* 0x000fe20000000f00 */
[----:B------:R-:W-:Y:S02]  /*5740*/  HFMA2 R12, -RZ, RZ, 0, 5.9604644775390625e-08 ;  /* 0x00000001ff0c7431 */ /* 0x000fe400000001ff */
[----:B------:R-:W-:Y:S01]  /*5750*/  IMAD.MOV.U32 R8, RZ, RZ, 0x70 ;  /* 0x00000070ff087424 */ /* 0x000fe200078e00ff */
[----:B------:R2:W3:Y:S01]  /*5760*/  LDC.64 R14, c[0x4][R2] ;  /* 0x01000000020e7b82 */ /* 0x0004e20000000a00 */
[----:B------:R-:W4:Y:S01]  /*5770*/  LDCU.64 UR6, c[0x4][0x88] ;  /* 0x01001100ff0677ac */ /* 0x000f220008000a00 */
[----:B------:R-:W-:Y:S01]  /*5780*/  IMAD.MOV.U32 R13, RZ, RZ, RZ ;  /* 0x000000ffff0d7224 */ /* 0x000fe200078e00ff */
[----:B------:R-:W2:Y:S01]  /*5790*/  LDCU.64 UR4, c[0x4][0x8] ;  /* 0x01000100ff0477ac */ /* 0x000ea20008000a00 */
[----:B-1----:R-:W-:Y:S01]  /*57a0*/  MOV R5, UR9 ;  /* 0x0000000900057c02 */ /* 0x002fe20008000f00 */
[----:B------:R-:W-:Y:S01]  /*57b0*/  IMAD.U32 R4, RZ, RZ, UR8 ;  /* 0x00000008ff047e24 */ /* 0x000fe2000f8e00ff */
[----:B----4-:R-:W-:Y:S01]  /*57c0*/  MOV R7, UR7 ;  /* 0x0000000700077c02 */ /* 0x010fe20008000f00 */
[----:B------:R-:W-:Y:S01]  /*57d0*/  IMAD.U32 R6, RZ, RZ, UR6 ;  /* 0x00000006ff067e24 */ /* 0x000fe2000f8e00ff */
[----:B--2---:R-:W-:Y:S01]  /*57e0*/  MOV R11, UR5 ;  /* 0x00000005000b7c02 */ /* 0x004fe20008000f00 */
[----:B------:R-:W-:Y:S02]  /*57f0*/  IMAD.U32 R10, RZ, RZ, UR4 ;  /* 0x00000004ff0a7e24 */ /* 0x000fe4000f8e00ff */
[----:B------:R-:W-:Y:S07]  /*5800*/  LEPC R20, `(.L_x_90) ;  /* 0x000000001014794e */ /* 0x000fee0000000000 */
[----:B---3-5:R-:W-:Y:S05]  /*5810*/  CALL.ABS.NOINC R14 ;  /* 0x000000000e007343 */ /* 0x028fea0003c00000 */
.L_x_90:
[----:B------:R-:W1:Y:S01]  /*5820*/  LDCU.64 UR8, c[0x4][0x80] ;  /* 0x01001000ff0877ac */ /* 0x000e620008000a00 */
[----:B------:R-:W2:Y:S01]  /*5830*/  LDC.64 R2, c[0x4][R2] ;  /* 0x0100000002027b82 */ /* 0x000ea20000000a00 */
[----:B------:R-:W-:Y:S02]  /*5840*/  HFMA2 R12, -RZ, RZ, 0, 5.9604644775390625e-08 ;  /* 0x00000001ff0c7431 */ /* 0x000fe400000001ff */
[----:B------:R-:W-:Y:S02]  /*5850*/  IMAD.MOV.U32 R8, RZ, RZ, 0x70 ;  /* 0x00000070ff087424 */ /* 0x000fe400078e00ff */
[----:B------:R-:W-:Y:S01]  /*5860*/  IMAD.MOV.U32 R13, RZ, RZ, RZ ;  /* 0x000000ffff0d7224 */ /* 0x000fe200078e00ff */
[----:B------:R-:W3:Y:S01]  /*5870*/  LDCU.64 UR6, c[0x4][0x88] ;  /* 0x01001100ff0677ac */ /* 0x000ee20008000a00 */
[----:B------:R-:W4:Y:S01]  /*5880*/  LDCU.64 UR4, c[0x4][0x8] ;  /* 0x01000100ff0477ac */ /* 0x000f220008000a00 */
[----:B-1----:R-:W-:Y:S02]  /*5890*/  MOV R4, UR8 ;  /* 0x0000000800047c02 */ /* 0x002fe40008000f00 */
[----:B------:R-:W-:Y:S02]  /*58a0*/  MOV R5, UR9 ;  /* 0x0000000900057c02 */ /* 0x000fe40008000f00 */
[----:B---3--:R-:W-:Y:S01]  /*58b0*/  MOV R7, UR7 ;  /* 0x0000000700077c02 */ /* 0x008fe20008000f00 */
[----:B------:R-:W-:Y:S01]  /*58c0*/  IMAD.U32 R6, RZ, RZ, UR6 ;  /* 0x00000006ff067e24 */ /* 0x000fe2000f8e00ff */
[----:B----4-:R-:W-:Y:S01]  /*58d0*/  MOV R11, UR5 ;  /* 0x00000005000b7c02 */ /* 0x010fe20008000f00 */
[----:B------:R-:W-:Y:S02]  /*58e0*/  IMAD.U32 R10, RZ, RZ, UR4 ;  /* 0x00000004ff0a7e24 */ /* 0x000fe4000f8e00ff */
[----:B------:R-:W-:Y:S07]  /*58f0*/  LEPC R20, `(.L_x_89) ;  /* 0x000000001014794e */ /* 0x000fee0000000000 */
[----:B--2---:R-:W-:Y:S05]  /*5900*/  CALL.ABS.NOINC R2 ;  /* 0x0000000002007343 */ /* 0x004fea0003c00000 */
.L_x_89:
[----:B------:R-:W-:Y:S05]  /*5910*/  BSYNC.RECONVERGENT B6 ;  /* 0x0000000000067941 */ /* 0x000fea0003800200 */
.L_x_88:
[----:B------:R-:W-:Y:S01]  /*5920*/  ISETP.NE.U32.AND P4, PT, R62, RZ, PT ;  /* 0x000000ff3e00720c */ /* 0x000fe20003f85070 */
[----:B------:R-:W-:Y:S01]  /*5930*/  UISETP.NE.AND UP2, UPT, UR50, URZ, UPT ;  /* 0x000000ff3200728c */ /* 0x000fe2000bf45270 */
[----:B------:R-:W-:Y:S01]  /*5940*/  ISETP.NE.U32.AND P2, PT, RZ, UR38, PT ;  /* 0x00000026ff007c0c */ /* 0x000fe2000bf45070 */
[----:B------:R-:W-:Y:S01]  /*5950*/  UISETP.NE.U32.AND UP1, UPT, UR44, URZ, UPT ;  /* 0x000000ff2c00728c */ /* 0x000fe2000bf25070 */
[----:B------:R-:W-:Y:S01]  /*5960*/  ISETP.NE.AND.EX P4, PT, R63, RZ, PT, P4 ;  /* 0x000000ff3f00720c */ /* 0x000fe20003f85340 */
[----:B------:R-:W-:Y:S01]  /*5970*/  UPLOP3.LUT UP0, UPT, UPT, UPT, UPT, 0x40, 0x4 ;  /* 0x000000000004789c */ /* 0x000fe20003f0e870 */
[----:B------:R-:W-:Y:S01]  /*5980*/  ISETP.NE.AND.EX P2, PT, RZ, UR39, PT, P2 ;  /* 0x00000027ff007c0c */ /* 0x000fe2000bf45320 */
[----:B------:R-:W-:Y:S01]  /*5990*/  UISETP.NE.AND.EX UP1, UPT, UR45, URZ, UPT, UP1 ;  /* 0x000000ff2d00728c */ /* 0x000fe2000bf25310 */
[----:B------:R-:W-:Y:S04]  /*59a0*/  PLOP3.LUT P1, PT, PT, PT, UP2, 0x80, 0x8 ;  /* 0x000000000008781c */ /* 0x000fe80003f2f028 */
[----:B------:R-:W-:Y:S06]  /*59b0*/  @UP2 UPLOP3.LUT UP0, UPT, UPT, UPT, UP1, 0x80, 0x8 ;  /* 0x000000000008289c */ /* 0x000fec0003f0f010 */
[----:B------:R-:W-:Y:S01]  /*59c0*/  PLOP3.LUT P0, PT, PT, PT, UP0, 0x80, 0x8 ;  /* 0x000000000008781c */ /* 0x000fe20003f0f008 */
[----:B------:R-:W-:Y:S01]  /*59d0*/  @!UPT UIADD3 URZ, UPT, UPT, URZ, URZ, URZ ;  /* 0x000000fffffff290 */ /* 0x000fe2000fffe0ff */
[----:B------:R-:W-:Y:S11]  /*59e0*/  BRA.U !UP1, `(.L_x_91) ;  /* 0x0000000109387547 */ /* 0x000ff6000b800000 */
[----:B------:R-:W-:Y:S01]  /*59f0*/  UISETP.NE.U32.AND UP0, UPT, UR38, URZ, UPT ;  /* 0x000000ff2600728c */ /* 0x000fe2000bf05070 */
[----:B------:R-:W-:Y:S02]  /*5a00*/  HFMA2 R0, -RZ, RZ, 0, 5.9604644775390625e-08 ;  /* 0x00000001ff007431 */ /* 0x000fe400000001ff */
[----:B------:R-:W-:Y:S01]  /*5a10*/  IMAD.MOV.U32 R67, RZ, RZ, 0x1 ;  /* 0x00000001ff437424 */ /* 0x000fe200078e00ff */
[----:B------:R-:W-:Y:S06]  /*5a20*/  UISETP.NE.AND.EX UP0, UPT, UR39, URZ, UPT, UP0 ;  /* 0x000000ff2700728c */ /* 0x000fec000bf05300 */
[----:B------:R-:W-:Y:S05]  /*5a30*/  PLOP3.LUT P3, PT, PT, PT, UP0, 0x80, 0x8 ;  /* 0x000000000008781c */ /* 0x000fea0003f6f008 */
[----:B------:R-:W1:Y:S01]  /*5a40*/  @UP0 LDCU.64 UR6, c[0x0][0x888] ;  /* 0x00011100ff0607ac */ /* 0x000e620008000a00 */
[----:B------:R-:W-:Y:S07]  /*5a50*/  @UP0 UIMAD UR4, UR36, UR44, URZ ;  /* 0x0000002c240402a4 */ /* 0x000fee000f8e02ff */
[----:B------:R-:W-:Y:S01]  /*5a60*/  @!P3 PRMT R67, R0, 0x7610, R67 ;  /* 0x000076100043b816 */ /* 0x000fe20000000043 */
[----:B-1----:R-:W-:Y:S03]  /*5a70*/  @UP0 UIMAD.WIDE UR6, UR4, 0x4, UR6 ;  /* 0x00000004040608a5 */ /* 0x002fe6000f8e0206 */
[----:B------:R-:W1:Y:S03]  /*5a80*/  @!UP0 LDCU UR4, c[0x0][0x880] ;  /* 0x00011000ff0487ac */ /* 0x000e660008000800 */
[----:B------:R-:W-:Y:S01]  /*5a90*/  IMAD.U32 R2, RZ, RZ, UR6 ;  /* 0x00000006ff027e24 */ /* 0x000fe2000f8e00ff */
[----:B------:R-:W-:Y:S05]  /*5aa0*/  MOV R3, UR7 ;  /* 0x0000000700037c02 */ /* 0x000fea0008000f00 */
[----:B-----5:R2:W5:Y:S02]  /*5ab0*/  @P3 LDG.E R35, desc[UR46][R2.64] ;  /* 0x0000002e02233981 */ /* 0x020564000c1e1900 */
[----:B-12---:R-:W-:Y:S02]  /*5ac0*/  @!P3 IMAD.U32 R35, RZ, RZ, UR4 ;  /* 0x00000004ff23be24 */ /* 0x006fe4000f8e00ff */
.L_x_91:
[----:B------:R-:W-:Y:S05]  /*5ad0*/  @!P4 BRA `(.L_x_92) ;  /* 0x000000000020c947 */ /* 0x000fea0003800000 */
[----:B------:R-:W-:Y:S04]  /*5ae0*/  ISETP.NE.U32.AND P3, PT, R60, RZ, PT ;  /* 0x000000ff3c00720c */ /* 0x000fe80003f65070 */
[----:B------:R-:W-:Y:S11]  /*5af0*/  ISETP.NE.AND.EX P3, PT, R61, RZ, PT, P3 ;  /* 0x000000ff3d00720c */ /* 0x000ff60003f65330 */
[----:B------:R-:W-:Y:S02]  /*5b00*/  @!UPT UIADD3 URZ, UPT, UPT, URZ, URZ, URZ ;  /* 0x000000fffffff290 */ /* 0x000fe4000fffe0ff */
[----:B------:R-:W1:Y:S01]  /*5b10*/  @P3 LDC.64 R2, c[0x0][0x8a8] ;  /* 0x00022a00ff023b82 */ /* 0x000e620000000a00 */
[----:B------:R-:W-:Y:S04]  /*5b20*/  @P3 IMAD R0, R62, UR36, RZ ;  /* 0x000000243e003c24 */ /* 0x000fe8000f8e02ff */
[----:B-1----:R-:W-:Y:S05]  /*5b30*/  @P3 IMAD.WIDE R2, R0, 0x4, R2 ;  /* 0x0000000400023825 */ /* 0x002fea00078e0202 */
[----:B-----5:R1:W5:Y:S02]  /*5b40*/  @P3 LDG.E R32, desc[UR46][R2.64] ;  /* 0x0000002e02203981 */ /* 0x020364000c1e1900 */
[----:B-1----:R-:W2:Y:S02]  /*5b50*/  @!P3 LDC R32, c[0x0][0x8a0] ;  /* 0x00022800ff20bb82 */ /* 0x002ea40000000800 */
.L_x_92:
[----:B-----5:R-:W-:Y:S01]  /*5b60*/  FSETP.NEU.AND P3, PT, R35, RZ, PT ;  /* 0x000000ff2300720b */ /* 0x020fe20003f6d000 */
[----:B------:R-:W-:Y:S01]  /*5b70*/  BSSY B1, `(.L_x_93) ;  /* 0x0000038000017945 */ /* 0x000fe20003800000 */
[----:B------:R-:W-:Y:S01]  /*5b80*/  SEL R3, RZ, 0xffffffff, P2 ;  /* 0xffffffffff037807 */ /* 0x000fe20001000000 */
[----:B------:R-:W-:Y:S01]  /*5b90*/  IMAD.MOV.U32 R43, RZ, RZ, 0x1 ;  /* 0x00000001ff2b7424 */ /* 0x000fe200078e00ff */
[----:B------:R-:W-:Y:S01]  /*5ba0*/  @P1 LOP3.LUT P2, RZ, R67, 0xff, RZ, 0xc0, !PT ;  /* 0x000000ff43ff1812 */ /* 0x000fe2000784c0ff */
[----:B------:R-:W-:Y:S01]  /*5bb0*/  IMAD R34, R30, 0x80, R33 ;  /* 0x000000801e227824 */ /* 0x000fe200078e0221 */
[----:B------:R-:W-:Y:S01]  /*5bc0*/  @P1 SEL R2, RZ, 0xffffffff, P3 ;  /* 0xffffffffff021807 */ /* 0x000fe20001800000 */
[----:B------:R-:W-:Y:S01]  /*5bd0*/  IMAD R85, R80, -0x10, R78 ;  /* 0xfffffff050557824 */ /* 0x000fe200078e024e */
[----:B------:R-:W-:Y:S01]  /*5be0*/  LEA R87, R30, UR48, 0x3 ;  /* 0x000000301e577c11 */ /* 0x000fe2000f8e18ff */
[----:B------:R-:W-:Y:S01]  /*5bf0*/  IMAD.MOV.U32 R88, RZ, RZ, RZ ;  /* 0x000000ffff587224 */ /* 0x000fe200078e00ff */
[----:B------:R-:W-:Y:S02]  /*5c00*/  @P0 SEL R2, R3, R2, !P2 ;  /* 0x0000000203020207 */ /* 0x000fe40005000000 */
[----:B------:R-:W-:Y:S02]  /*5c10*/  CS2R R46, SRZ ;  /* 0x00000000002e7805 */ /* 0x000fe4000001ff00 */
[----:B------:R-:W-:Y:S02]  /*5c20*/  SHF.L.U32 R0, R76, 0x1f, RZ ;  /* 0x0000001f4c007819 */ /* 0x000fe400000006ff */
[----:B------:R-:W-:Y:S02]  /*5c30*/  CS2R R44, SRZ ;  /* 0x00000000002c7805 */ /* 0x000fe4000001ff00 */
[----:B------:R-:W-:Y:S02]  /*5c40*/  @P1 LOP3.LUT R2, R2, 0x1, RZ, 0xc0, !PT ;  /* 0x0000000102021812 */ /* 0x000fe400078ec0ff */
[----:B------:R-:W-:Y:S02]  /*5c50*/  CS2R R50, SRZ ;  /* 0x0000000000327805 */ /* 0x000fe4000001ff00 */
[----:B------:R-:W-:Y:S02]  /*5c60*/  PLOP3.LUT P2, PT, PT, PT, UP1, 0x80, 0x8 ;  /* 0x000000000008781c */ /* 0x000fe40003f4f018 */
[----:B------:R-:W-:Y:S02]  /*5c70*/  CS2R R48, SRZ ;  /* 0x0000000000307805 */ /* 0x000fe4000001ff00 */
[----:B------:R-:W-:Y:S02]  /*5c80*/  ISETP.NE.U32.OR P5, PT, R2, 0x1, !P1 ;  /* 0x000000010200780c */ /* 0x000fe40004fa5470 */
[----:B------:R-:W-:Y:S02]  /*5c90*/  CS2R R54, SRZ ;  /* 0x0000000000367805 */ /* 0x000fe4000001ff00 */
[----:B------:R-:W-:Y:S02]  /*5ca0*/  LOP3.LUT P4, R83, R67, 0xff, RZ, 0xc0, !PT ;  /* 0x000000ff43537812 */ /* 0x000fe4000788c0ff */
[----:B------:R-:W-:Y:S02]  /*5cb0*/  CS2R R52, SRZ ;  /* 0x0000000000347805 */ /* 0x000fe4000001ff00 */
[----:B------:R-:W-:Y:S02]  /*5cc0*/  SEL R2, RZ, 0xffffffff, P3 ;  /* 0xffffffffff027807 */ /* 0x000fe40001800000 */
[----:B------:R-:W-:Y:S02]  /*5cd0*/  CS2R R58, SRZ ;  /* 0x00000000003a7805 */ /* 0x000fe4000001ff00 */
[----:B------:R-:W-:Y:S02]  /*5ce0*/  P2R R86, PR, RZ, 0x20 ;  /* 0x00000020ff567803 */ /* 0x000fe40000000000 */
[----:B------:R-:W-:Y:S02]  /*5cf0*/  CS2R R56, SRZ ;  /* 0x0000000000387805 */ /* 0x000fe4000001ff00 */
[----:B------:R-:W-:Y:S02]  /*5d00*/  @P2 SEL R2, R3, R2, !P4 ;  /* 0x0000000203022207 */ /* 0x000fe40006000000 */
[----:B------:R-:W-:Y:S02]  /*5d10*/  @P5 SHF.L.U32 R4, RZ, 0x1f, RZ ;  /* 0x0000001fff045819 */ /* 0x000fe400000006ff */
[----:B------:R-:W-:Y:S02]  /*5d20*/  LOP3.LUT R2, R2, 0x1, RZ, 0xc0, !PT ;  /* 0x0000000102027812 */ /* 0x000fe400078ec0ff */
[----:B------:R-:W1:Y:S02]  /*5d30*/  @P5 SYNCS.PHASECHK.TRANS64.TRYWAIT P1, [UR48+0x30], R4 ;  /* 0x00003004ff0055a7 */ /* 0x000e640008021130 */
[----:B------:R-:W-:Y:S04]  /*5d40*/  ISETP.NE.U32.AND P2, PT, R2, 0x1, PT ;  /* 0x000000010200780c */ /* 0x000fe80003f45070 */
[----:B------:R-:W-:Y:S01]  /*5d50*/  P2R R89, PR, RZ, 0x4 ;  /* 0x00000004ff597803 */ /* 0x000fe20000000000 */
[----:B------:R3:W4:Y:S01]  /*5d60*/  SYNCS.PHASECHK.TRANS64.TRYWAIT P0, [R87+URZ+0xa0], R0 ;  /* 0x0000a000570075a7 */ /* 0x00072200080011ff */
[----:B-1----:R-:W-:Y:S01]  /*5d70*/  @P5 SEL R43, RZ, 0x1, !P1 ;  /* 0x00000001ff2b5807 */ /* 0x002fe20004800000 */
[----:B---3--:R-:W-:Y:S06]  /*5d80*/  @!P5 BRA `(.L_x_94) ;  /* 0x000000000058d947 */ /* 0x008fec0003800000 */
[----:B------:R-:W-:Y:S01]  /*5d90*/  IMAD.MOV.U32 R47, RZ, RZ, RZ ;  /* 0x000000ffff2f7224 */ /* 0x000fe200078e00ff */
[----:B------:R-:W-:Y:S01]  /*5da0*/  ISETP.NE.AND P1, PT, R43, RZ, PT ;  /* 0x000000ff2b00720c */ /* 0x000fe20003f25270 */
[----:B------:R-:W-:Y:S01]  /*5db0*/  BSSY B0, `(.L_x_95) ;  /* 0x000000c000007945 */ /* 0x000fe20003800000 */
[----:B------:R-:W-:Y:S02]  /*5dc0*/  CS2R R58, SRZ ;  /* 0x00000000003a7805 */ /* 0x000fe4000001ff00 */
[----:B------:R-:W-:Y:S02]  /*5dd0*/  CS2R R56, SRZ ;  /* 0x0000000000387805 */ /* 0x000fe4000001ff00 */
[----:B------:R-:W-:Y:S02]  /*5de0*/  CS2R R54, SRZ ;  /* 0x0000000000367805 */ /* 0x000fe4000001ff00 */
[----:B------:R-:W-:Y:S02]  /*5df0*/  CS2R R52, SRZ ;  /* 0x0000000000347805 */ /* 0x000fe4000001ff00 */
[----:B------:R-:W-:Y:S02]  /*5e00*/  CS2R R50, SRZ ;  /* 0x0000000000327805 */ /* 0x000fe4000001ff00 */
[----:B------:R-:W-:Y:S02]  /*5e10*/  CS2R R48, SRZ ;  /* 0x0000000000307805 */ /* 0x000fe4000001ff00 */
[----:B------:R-:W-:Y:S01]  /*5e20*/  CS2R R44, SRZ ;  /* 0x00000000002c7805 */ /* 0x000fe2000001ff00 */
[----:B------:R-:W-:Y:S06]  /*5e30*/  @P1 BRA `(.L_x_96) ;  /* 0x00000000000c1947 */ /* 0x000fec0003800000 */
[----:B------:R-:W-:Y:S04]  /*5e40*/  SHF.L.U32 R3, RZ, 0x1f, RZ ;  /* 0x0000001fff037819 */ /* 0x000fe800000006ff */
[----:B------:R-:W1:Y:S02]  /*5e50*/  SYNCS.PHASECHK.TRANS64.TRYWAIT P1, [UR48+0x30], R3 ;  /* 0x00003003ff0075a7 */ /* 0x000e640008021130 */
[----:B-1----:R-:W-:Y:S05]  /*5e60*/  @!P1 BRA `(.L_x_97) ;  /* 0x0000005800589947 */ /* 0x002fea0003800000 */
.L_x_96:
[----:B------:R-:W-:Y:S05]  /*5e70*/  BSYNC B0 ;  /* 0x0000000000007941 */ /* 0x000fea0003800000 */
.L_x_95:
[----:B------:R-:W-:Y:S01]  /*5e80*/  ISETP.NE.AND P1, PT, R89, RZ, PT ;  /* 0x000000ff5900720c */ /* 0x000fe20003f25270 */
[----:B------:R-:W-:Y:S11]  /*5e90*/  HFMA2 R88, -RZ, RZ, 0, 5.9604644775390625e-08 ;  /* 0x00000001ff587431 */ /* 0x000ff600000001ff */
[----:B------:R-:W-:Y:S01]  /*5ea0*/  @!UPT UIADD3 URZ, UPT, UPT, URZ, URZ, URZ ;  /* 0x000000fffffff290 */ /* 0x000fe2000fffe0ff */
[----:B------:R3:W1:Y:S04]  /*5eb0*/  @P1 LDS.128 R56, [R79] ;  /* 0x000000004f381984 */ /* 0x0006680000000c00 */
[----:B------:R3:W1:Y:S04]  /*5ec0*/  @P1 LDS.128 R52, [R78+0x10] ;  /* 0x000010004e341984 */ /* 0x0006680000000c00 */
[----:B------:R3:W1:Y:S04]  /*5ed0*/  @P1 LDS.128 R48, [R77+0x20] ;  /* 0x000020004d301984 */ /* 0x0006680000000c00 */
[----:B------:R3:W1:Y:S02]  /*5ee0*/  @P1 LDS.128 R44, [R85+0x30] ;  /* 0x00003000552c1984 */ /* 0x0006640000000c00 */
.L_x_94:
[----:B------:R-:W-:Y:S05]  /*5ef0*/  BSYNC B1 ;  /* 0x0000000000017941 */ /* 0x000fea0003800000 */
.L_x_93:
[----:B-1----:R-:W-:Y:S04]  /*5f00*/  SHF.R.U32.HI R3, RZ, 0x15, R34 ;  /* 0x00000015ff037819 */ /* 0x002fe80000011622 */
[----:B------:R-:W-:Y:S01]  /*5f10*/  LOP3.LUT P1, RZ, R3, 0x3, R72, 0x48, !PT ;  /* 0x0000000303ff7812 */ /* 0x000fe20007824848 */
[----:B------:R-:W-:Y:S01]  /*5f20*/  @!UPT UIADD3 URZ, UPT, UPT, URZ, URZ, URZ ;  /* 0x000000fffffff290 */ /* 0x000fe2000fffe0ff */
[----:B----4-:R-:W-:Y:S11]  /*5f30*/  @P0 BRA `(.L_x_98) ;  /* 0x0000000000080947 */ /* 0x010ff60003800000 */
[----:B------:R-:W1:Y:S02]  /*5f40*/  SYNCS.PHASECHK.TRANS64.TRYWAIT P0, [R87+URZ+0xa0], R0 ;  /* 0x0000a000570075a7 */ /* 0x000e6400080011ff */
[----:B-1----:R-:W-:Y:S05]  /*5f50*/  @!P0 BRA `(.L_x_99) ;  /* 0x0000005800348947 */ /* 0x002fea0003800000 */
.L_x_98:
[----:B------:R-:W-:Y:S05]  /*5f60*/  @!P1 BRA `(.L_x_100) ;  /* 0x0000000000409947 */ /* 0x000fea0003800000 */
[----:B------:R-:W4:Y:S01]  /*5f70*/  LDCU.64 UR8, c[0x4][0x70] ;  /* 0x01000e00ff0877ac */ /* 0x000f220008000a00 */
[----:B------:R-:W-:Y:S01]  /*5f80*/  MOV R3, 0x0 ;  /* 0x0000000000037802 */ /* 0x000fe20000000f00 */
[----:B------:R-:W-:Y:S02]  /*5f90*/  HFMA2 R12, -RZ, RZ, 0, 5.9604644775390625e-08 ;  /* 0x00000001ff0c7431 */ /* 0x000fe400000001ff */
[----:B------:R-:W-:Y:S02]  /*5fa0*/  IMAD.MOV.U32 R8, RZ, RZ, 0x192 ;  /* 0x00000192ff087424 */ /* 0x000fe400078e00ff */
[----:B------:R-:W-:Y:S01]  /*5fb0*/  IMAD.MOV.U32 R13, RZ, RZ, RZ ;  /* 0x000000ffff0d7224 */ /* 0x000fe200078e00ff */
[----:B------:R-:W5:Y:S01]  /*5fc0*/  LDCU.64 UR6, c[0x4][0x78] ;  /* 0x01000f00ff0677ac */ /* 0x000f620008000a00 */
[----:B------:R-:W1:Y:S01]  /*5fd0*/  LDC.64 R2, c[0x4][R3] ;  /* 0x0100000003027b82 */ /* 0x000e620000000a00 */
[----:B------:R-:W2:Y:S01]  /*5fe0*/  LDCU.64 UR4, c[0x4][0x10] ;  /* 0x01000200ff0477ac */ /* 0x000ea20008000a00 */
[----:B----4-:R-:W-:Y:S01]  /*5ff0*/  MOV R5, UR9 ;  /* 0x0000000900057c02 */ /* 0x010fe20008000f00 */
[----:B------:R-:W-:Y:S01]  /*6000*/  IMAD.U32 R4, RZ, RZ, UR8 ;  /* 0x00000008ff047e24 */ /* 0x000fe2000f8e00ff */
[----:B-----5:R-:W-:Y:S01]  /*6010*/  MOV R7, UR7 ;  /* 0x0000000700077c02 */ /* 0x020fe20008000f00 */
[----:B------:R-:W-:Y:S01]  /*6020*/  IMAD.U32 R6, RZ, RZ, UR6 ;  /* 0x00000006ff067e24 */ /* 0x000fe2000f8e00ff */
[----:B--2---:R-:W-:Y:S01]  /*6030*/  MOV R11, UR5 ;  /* 0x00000005000b7c02 */ /* 0x004fe20008000f00 */
[----:B------:R-:W-:Y:S02]  /*6040*/  IMAD.U32 R10, RZ, RZ, UR4 ;  /* 0x00000004ff0a7e24 */ /* 0x000fe4000f8e00ff */
[----:B------:R-:W-:Y:S07]  /*6050*/  LEPC R20, `(.L_x_100) ;  /* 0x000000001014794e */ /* 0x000fee0000000000 */
[----:B-1-3--:R-:W-:Y:S05]  /*6060*/  CALL.ABS.NOINC R2 ;  /* 0x0000000002007343 */ /* 0x00afea0003c00000 */
.L_x_100:
[----:B------:R-:W-:Y:S01]  /*6070*/  LOP3.LUT R20, R56, 0xffffe000, RZ, 0xc0, !PT ;  /* 0xffffe00038147812 */ /* 0x000fe200078ec0ff */
[----:B------:R-:W-:Y:S05]  /*6080*/  WARPSYNC.ALL ;  /* 0x0000000000007948 */ /* 0x000fea0003800000 */
[----:B------:R-:W-:Y:S01]  /*6090*/  R2UR UR4, R34 ;  /* 0x00000000220472ca */ /* 0x000fe200000e0000 */
[----:B------:R-:W-:Y:S01]  /*60a0*/  BSSY.RECONVERGENT B0, `(.L_x_101) ;  /* 0x0000058000007945 */ /* 0x000fe20003800200 */
[----:B------:R-:W-:Y:S02]  /*60b0*/  LOP3.LUT R21, R57, 0xffffe000, RZ, 0xc0, !PT ;  /* 0xffffe00039157812 */ /* 0x000fe400078ec0ff */
[----:B------:R-:W-:Y:S02]  /*60c0*/  LOP3.LUT R40, R58, 0xffffe000, RZ, 0xc0, !PT ;  /* 0xffffe0003a287812 */ /* 0x000fe400078ec0ff */
[----:B------:R-:W-:Y:S02]  /*60d0*/  LOP3.LUT R41, R52, 0xffffe000, RZ, 0xc0, !PT ;  /* 0xffffe00034297812 */ /* 0x000fe400078ec0ff */
[----:B------:R-:W-:Y:S05]  /*60e0*/  ISETP.NE.AND P0, PT, R81, RZ, PT ;  /* 0x000000ff5100720c */ /* 0x000fea0003f05270 */
[----:B------:R-:W1:Y:S02]  /*60f0*/  LDTM.x16 R4, tmem[UR4] ;  /* 0x00000004000479ee */ /* 0x000e640008240000 */
[C---:B-12---:R-:W-:Y:S01]  /*6100*/  FMUL R0, R32.reuse, R4 ;  /* 0x0000000420007220 */ /* 0x046fe20000400000 */
[C---:B------:R-:W-:Y:S01]  /*6110*/  FMUL R2, R32.reuse, R5 ;  /* 0x0000000520027220 */ /* 0x040fe20000400000 */
[C---:B------:R-:W-:Y:S01]  /*6120*/  FMUL R3, R32.reuse, R6 ;  /* 0x0000000620037220 */ /* 0x040fe20000400000 */
[----:B------:R-:W-:Y:S01]  /*6130*/  FMUL R7, R32, R7 ;  /* 0x0000000720077220 */ /* 0x000fe20000400000 */
[----:B------:R-:W-:Y:S01]  /*6140*/  FFMA R36, R35, R20, R0 ;  /* 0x0000001423247223 */ /* 0x000fe20000000000 */
[----:B------:R-:W-:Y:S01]  /*6150*/  LOP3.LUT R20, R59, 0xffffe000, RZ, 0xc0, !PT ;  /* 0xffffe0003b147812 */ /* 0x000fe200078ec0ff */
[C---:B------:R-:W-:Y:S01]  /*6160*/  FFMA R37, R35.reuse, R21, R2 ;  /* 0x0000001523257223 */ /* 0x040fe20000000002 */
[----:B------:R-:W-:Y:S01]  /*6170*/  LOP3.LUT R21, R54, 0xffffe000, RZ, 0xc0, !PT ;  /* 0xffffe00036157812 */ /* 0x000fe200078ec0ff */
[----:B------:R-:W-:Y:S01]  /*6180*/  FFMA R38, R35, R40, R3 ;  /* 0x0000002823267223 */ /* 0x000fe20000000003 */
[----:B------:R-:W-:Y:S01]  /*6190*/  LOP3.LUT R40, R53, 0xffffe000, RZ, 0xc0, !PT ;  /* 0xffffe00035287812 */ /* 0x000fe200078ec0ff */
[----:B------:R-:W-:Y:S01]  /*61a0*/  FFMA R39, R35, R20, R7 ;  /* 0x0000001423277223 */ /* 0x000fe20000000007 */
[----:B------:R-:W-:Y:S01]  /*61b0*/  LOP3.LUT R20, R55, 0xffffe000, RZ, 0xc0, !PT ;  /* 0xffffe00037147812 */ /* 0x000fe200078ec0ff */
[C---:B------:R-:W-:Y:S01]  /*61c0*/  FMUL R4, R32.reuse, R8 ;  /* 0x0000000820047220 */ /* 0x040fe20000400000 */
[----:B------:R-:W-:Y:S01]  /*61d0*/  F2FP.TF32.F32.PACK_B R36, R36 ;  /* 0x00000024ff24723e */ /* 0x000fe200024050ff */
[C---:B------:R-:W-:Y:S01]  /*61e0*/  FMUL R5, R32.reuse, R9 ;  /* 0x0000000920057220 */ /* 0x040fe20000400000 */
[----:B------:R-:W-:Y:S01]  /*61f0*/  F2FP.TF32.F32.PACK_B R37, R37 ;  /* 0x00000025ff25723e */ /* 0x000fe200024050ff */
[C---:B------:R-:W-:Y:S01]  /*6200*/  FMUL R6, R32.reuse, R10 ;  /* 0x0000000a20067220 */ /* 0x040fe20000400000 */
[----:B------:R-:W-:Y:S01]  /*6210*/  FMUL R11, R32, R11 ;  /* 0x0000000b200b7220 */ /* 0x000fe20000400000 */
[----:B------:R-:W-:Y:S01]  /*6220*/  F2FP.TF32.F32.PACK_B R38, R38 ;  /* 0x00000026ff26723e */ /* 0x000fe200024050ff */
[C---:B------:R-:W-:Y:S01]  /*6230*/  FFMA R4, R35.reuse, R41, R4 ;  /* 0x0000002923047223 */ /* 0x040fe20000000004 */
[----:B------:R-:W-:Y:S01]  /*6240*/  F2FP.TF32.F32.PACK_B R39, R39 ;  /* 0x00000027ff27723e */ /* 0x000fe200024050ff */
[C---:B------:R-:W-:Y:S01]  /*6250*/  FFMA R5, R35.reuse, R40, R5 ;  /* 0x0000002823057223 */ /* 0x040fe20000000005 */
[C---:B------:R-:W-:Y:S01]  /*6260*/  FFMA R6, R35.reuse, R21, R6 ;  /* 0x0000001523067223 */ /* 0x040fe20000000006 */
[----:B------:R-:W-:Y:S01]  /*6270*/  FFMA R7, R35, R20, R11 ;  /* 0x0000001423077223 */ /* 0x000fe2000000000b */
[----:B------:R-:W-:Y:S01]  /*6280*/  LOP3.LUT R41, R48, 0xffffe000, RZ, 0xc0, !PT ;  /* 0xffffe00030297812 */ /* 0x000fe200078ec0ff */
[----:B------:R1:W-:Y:S01]  /*6290*/  STS.128 [R79], R36 ;  /* 0x000000244f007388 */ /* 0x0003e20000000c00 */
[----:B------:R-:W-:Y:S01]  /*62a0*/  LOP3.LUT R40, R49, 0xffffe000, RZ, 0xc0, !PT ;  /* 0xffffe00031287812 */ /* 0x000fe200078ec0ff */
[C---:B------:R-:W-:Y:S01]  /*62b0*/  FMUL R8, R32.reuse, R12 ;  /* 0x0000000c20087220 */ /* 0x040fe20000400000 */
[----:B------:R-:W-:Y:S01]  /*62c0*/  FMUL R9, R32, R13 ;  /* 0x0000000d20097220 */ /* 0x000fe20000400000 */
[----:B------:R-:W-:Y:S01]  /*62d0*/  LOP3.LUT R21, R50, 0xffffe000, RZ, 0xc0, !PT ;  /* 0xffffe00032157812 */ /* 0x000fe200078ec0ff */
[C---:B------:R-:W-:Y:S01]  /*62e0*/  FMUL R10, R32.reuse, R14 ;  /* 0x0000000e200a7220 */ /* 0x040fe20000400000 */
[----:B------:R-:W-:Y:S01]  /*62f0*/  LOP3.LUT R20, R51, 0xffffe000, RZ, 0xc0, !PT ;  /* 0xffffe00033147812 */ /* 0x000fe200078ec0ff */
[----:B------:R-:W-:Y:S01]  /*6300*/  FMUL R15, R32, R15 ;  /* 0x0000000f200f7220 */ /* 0x000fe20000400000 */
[----:B------:R-:W-:Y:S01]  /*6310*/  F2FP.TF32.F32.PACK_B R4, R4 ;  /* 0x00000004ff04723e */ /* 0x000fe200024050ff */
[C---:B------:R-:W-:Y:S01]  /*6320*/  FFMA R8, R35.reuse, R41, R8 ;  /* 0x0000002923087223 */ /* 0x040fe20000000008 */
[----:B------:R-:W-:Y:S01]  /*6330*/  F2FP.TF32.F32.PACK_B R5, R5 ;  /* 0x00000005ff05723e */ /* 0x000fe200024050ff */
[C---:B------:R-:W-:Y:S01]  /*6340*/  FFMA R9, R35.reuse, R40, R9 ;  /* 0x0000002823097223 */ /* 0x040fe20000000009 */
[----:B------:R-:W-:Y:S01]  /*6350*/  F2FP.TF32.F32.PACK_B R6, R6 ;  /* 0x00000006ff06723e */ /* 0x000fe200024050ff */
[C---:B------:R-:W-:Y:S01]  /*6360*/  FFMA R10, R35.reuse, R21, R10 ;  /* 0x00000015230a7223 */ /* 0x040fe2000000000a */
[----:B------:R-:W-:Y:S01]  /*6370*/  F2FP.TF32.F32.PACK_B R7, R7 ;  /* 0x00000007ff07723e */ /* 0x000fe200024050ff */
[----:B------:R-:W-:Y:S01]  /*6380*/  FFMA R11, R35, R20, R15 ;  /* 0x00000014230b7223 */ /* 0x000fe2000000000f */
[----:B------:R-:W-:Y:S01]  /*6390*/  LOP3.LUT R41, R44, 0xffffe000, RZ, 0xc0, !PT ;  /* 0xffffe0002c297812 */ /* 0x000fe200078ec0ff */
[C---:B------:R-:W-:Y:S01]  /*63a0*/  FMUL R12, R32.reuse, R16 ;  /* 0x00000010200c7220 */ /* 0x040fe20000400000 */
[----:B------:R-:W-:Y:S01]  /*63b0*/  LOP3.LUT R40, R45, 0xffffe000, RZ, 0xc0, !PT ;  /* 0xffffe0002d287812 */ /* 0x000fe200078ec0ff */
[----:B------:R1:W-:Y:S01]  /*63c0*/  STS.128 [R78+0x10], R4 ;  /* 0x000010044e007388 */ /* 0x0003e20000000c00 */
        /* <DEDUP_REMOVED lines=13> */
[----:B------:R-:W-:Y:S02]  /*64a0*/  F2FP.TF32.F32.PACK_B R12, R12 ;  /* 0x0000000cff0c723e */ /* 0x000fe400024050ff */
[----:B------:R-:W-:Y:S01]  /*64b0*/  F2FP.TF32.F32.PACK_B R13, R13 ;  /* 0x0000000dff0d723e */ /* 0x000fe200024050ff */
[----:B------:R1:W-:Y:S01]  /*64c0*/  STS.128 [R77+0x20], R8 ;  /* 0x000020084d007388 */ /* 0x0003e20000000c00 */
[----:B------:R-:W-:Y:S02]  /*64d0*/  F2FP.TF32.F32.PACK_B R14, R14 ;  /* 0x0000000eff0e723e */ /* 0x000fe400024050ff */
[----:B------:R-:W-:Y:S05]  /*64e0*/  F2FP.TF32.F32.PACK_B R15, R15 ;  /* 0x0000000fff0f723e */ /* 0x000fea00024050ff */
[----:B------:R1:W-:Y:S01]  /*64f0*/  STS.128 [R85+0x30], R12 ;  /* 0x0000300c55007388 */ /* 0x0003e20000000c00 */
[----:B------:R-:W-:Y:S01]  /*6500*/  @!PT LDS RZ, [RZ] ;  /* 0x00000000fffff984 */ /* 0x000fe20000000800 */
[----:B------:R-:W-:Y:S01]  /*6510*/  @!PT LDS RZ, [RZ] ;  /* 0x00000000fffff984 */ /* 0x000fe20000000800 */
[----:B------:R-:W-:Y:S01]  /*6520*/  @!PT LDS RZ, [RZ] ;  /* 0x00000000fffff984 */ /* 0x000fe20000000800 */
[----:B------:R-:W-:Y:S01]  /*6530*/  @!PT LDS RZ, [RZ] ;  /* 0x00000000fffff984 */ /* 0x000fe20000000800 */
[----:B------:R2:W-:Y:S07]  /*6540*/  MEMBAR.ALL.CTA ;  /* 0x0000000000007992 */ /* 0x0005ee0000008000 */
[----:B--2---:R-:W2:Y:S02]  /*6550*/  FENCE.VIEW.ASYNC.S ;  /* 0x00000000000073c6 */ /* 0x004ea40000000000 */
[----:B--2---:R-:W-:Y:S06]  /*6560*/  BAR.SYNC.DEFER_BLOCKING 0x1, 0x80 ;  /* 0x0042000000007b1d */ /* 0x004fec0000010000 */
[----:B------:R-:W-:Y:S05]  /*6570*/  @P0 BRA `(.L_x_102) ;  /* 0x0000000000280947 */ /* 0x000fea0003800000 */
[----:B------:R-:W-:Y:S02]  /*6580*/  UIADD3 UR4, UPT, UPT, UR48, 0x200, URZ ;  /* 0x0000020030047890 */ /* 0x000fe4000fffe0ff */
[----:B------:R-:W-:Y:S01]  /*6590*/  UIADD3 UR6, UP0, UPT, UR52, 0x680, URZ ;  /* 0x0000068034067890 */ /* 0x000fe2000ff1e0ff */
[----:B------:R-:W-:Y:S03]  /*65a0*/  UMOV UR43, UR36 ;  /* 0x00000024002b7c82 */ /* 0x000fe60008000000 */
[----:B------:R-:W-:Y:S01]  /*65b0*/  MOV R73, UR4 ;  /* 0x0000000400497c02 */ /* 0x000fe20008000f00 */
[----:B------:R-:W-:Y:S03]  /*65c0*/  UIADD3.X UR7, UPT, UPT, URZ, UR53, URZ, UP0, !UPT ;  /* 0x00000035ff077290 */ /* 0x000fe600087fe4ff */
[----:B------:R-:W-:Y:S11]  /*65d0*/  R2UR UR40, R73 ;  /* 0x00000000492872ca */ /* 0x000ff600000e0000 */
[----:B------:R-:W-:Y:S02]  /*65e0*/  @!UPT UIADD3 URZ, UPT, UPT, URZ, URZ, URZ ;  /* 0x000000fffffff290 */ /* 0x000fe4000fffe0ff */
[----:B------:R2:W-:Y:S01]  /*65f0*/  UTMASTG.3D [UR40], [UR6] ;  /* 0x00000028060073b5 */ /* 0x0005e20008010000 */
[----:B------:R0:W-:Y:S01]  /*6600*/  UTMACMDFLUSH ;  /* 0x00000000000079b7 */ /* 0x0001e20000000000 */
[----:B--2---:R-:W-:Y:S04]  /*6610*/  DEPBAR.LE SB0, 0x1 ;  /* 0x000080400000791a */ /* 0x004fe80000000000 */
.L_x_102:
[----:B------:R-:W-:Y:S05]  /*6620*/  BSYNC.RECONVERGENT B0 ;  /* 0x0000000000007941 */ /* 0x000fea0003800200 */
.L_x_101:
[----:B------:R-:W-:Y:S01]  /*6630*/  BAR.SYNC.DEFER_BLOCKING 0x1, 0x80 ;  /* 0x0042000000007b1d */ /* 0x000fe20000010000 */
[----:B------:R-:W-:Y:S01]  /*6640*/  ISETP.NE.AND P1, PT, R86, RZ, PT ;  /* 0x000000ff5600720c */ /* 0x000fe20003f25270 */
[----:B------:R-:W-:Y:S01]  /*6650*/  UISETP.NE.AND UP0, UPT, UR49, URZ, UPT ;  /* 0x000000ff3100728c */ /* 0x000fe2000bf05270 */
[----:B------:R-:W-:Y:S11]  /*6660*/  LEA R3, R88, UR48, 0x3 ;  /* 0x0000003058037c11 */ /* 0x000ff6000f8e18ff */
[----:B------:R-:W-:Y:S01]  /*6670*/  @P1 SHF.L.U32 R2, RZ, 0x1f, RZ ;  /* 0x0000001fff021819 */ /* 0x000fe200000006ff */
[----:B------:R-:W-:Y:S06]  /*6680*/  BRA.U !UP0, `(.L_x_103) ;  /* 0x0000000108247547 */ /* 0x000fec000b800000 */
[----:B-1----:R-:W-:Y:S01]  /*6690*/  IMAD.U32 R5, RZ, RZ, UR51 ;  /* 0x00000033ff057e24 */ /* 0x002fe2000f8e00ff */
[----:B------:R-:W-:Y:S01]  /*66a0*/  MOV R0, UR37 ;  /* 0x0000002500007c02 */ /* 0x000fe20008000f00 */
[----:B------:R-:W-:Y:S03]  /*66b0*/  UIADD3 UR51, UPT, UPT, UR51, 0x1, URZ ;  /* 0x0000000133337890 */ /* 0x000fe6000fffe0ff */
[----:B------:R-:W-:Y:S01]  /*66c0*/  @P1 LEA R5, R5, UR48, 0x3 ;  /* 0x0000003005051c11 */ /* 0x000fe2000f8e18ff */
[----:B------:R-:W-:Y:S04]  /*66d0*/  UISETP.NE.AND UP0, UPT, UR51, 0x4, UPT ;  /* 0x000000043300788c */ /* 0x000fe8000bf05270 */
[----:B------:R-:W-:Y:S01]  /*66e0*/  @P1 VIADD R5, R5, 0x50 ;  /* 0x0000005005051836 */ /* 0x000fe20000000000 */
[----:B------:R-:W-:Y:S04]  /*66f0*/  USEL UR51, UR51, URZ, UP0 ;  /* 0x000000ff33337287 */ /* 0x000fe80008000000 */
[----:B------:R-:W-:Y:S04]  /*6700*/  @P1 PRMT R0, R0, 0x654, R5 ;  /* 0x0000065400001816 */ /* 0x000fe80000000005 */
[----:B------:R2:W-:Y:S04]  /*6710*/  @P1 SYNCS.ARRIVE.TRANS64.RED.A1T0 RZ, [R0+URZ], RZ ;  /* 0x000000ff00ff19a7 */ /* 0x0005e800081004ff */
.L_x_103:
[----:B------:R-:W4:Y:S01]  /*6720*/  @P1 SYNCS.PHASECHK.TRANS64.TRYWAIT P0, [R3+URZ+0x30], R2 ;  /* 0x00003002030015a7 */ /* 0x000f2200080011ff */
[----:B------:R-:W-:Y:S01]  /*6730*/  BSSY B1, `(.L_x_104) ;  /* 0x0000016000017945 */ /* 0x000fe20003800000 */
[----:B----4-:R-:W-:Y:S03]  /*6740*/  @P1 SEL R43, RZ, 0x1, !P0 ;  /* 0x00000001ff2b1807 */ /* 0x010fe60004000000 */
[----:B------:R-:W-:Y:S05]  /*6750*/  @!P1 BRA `(.L_x_105) ;  /* 0x00000000004c9947 */ /* 0x000fea0003800000 */
[----:B------:R-:W-:Y:S01]  /*6760*/  ISETP.NE.AND P0, PT, R43, RZ, PT ;  /* 0x000000ff2b00720c */ /* 0x000fe20003f05270 */
[----:B------:R-:W-:Y:S01]  /*6770*/  BSSY B0, `(.L_x_106) ;  /* 0x000000b000007945 */ /* 0x000fe20003800000 */
[----:B------:R-:W-:Y:S11]  /*6780*/  ISETP.NE.AND P1, PT, R89, RZ, PT ;  /* 0x000000ff5900720c */ /* 0x000ff60003f25270 */
[----:B------:R-:W-:Y:S02]  /*6790*/  @!UPT UIADD3 URZ, UPT, UPT, URZ, URZ, URZ ;  /* 0x000000fffffff290 */ /* 0x000fe4000fffe0ff */
[C---:B-1----:R-:W-:Y:S01]  /*67a0*/  @P1 IMAD R6, R88.reuse, 0x2000, R79 ;  /* 0x0000200058061824 */ /* 0x042fe200078e024f */
[C---:B------:R-:W-:Y:S01]  /*67b0*/  @P1 LEA R4, R88.reuse, R77, 0xd ;  /* 0x0000004d58041211 */ /* 0x040fe200078e68ff */
[C---:B------:R-:W-:Y:S02]  /*67c0*/  @P1 IMAD R5, R88.reuse, 0x2000, R78 ;  /* 0x0000200058051824 */ /* 0x040fe400078e024e */
[----:B------:R-:W-:Y:S01]  /*67d0*/  @P1 IMAD R2, R88, 0x2000, R85 ;  /* 0x0000200058021824 */ /* 0x000fe200078e0255 */
[----:B------:R-:W-:Y:S06]  /*67e0*/  @P0 BRA `(.L_x_107) ;  /* 0x00000000000c0947 */ /* 0x000fec0003800000 */
[----:B--2---:R-:W-:Y:S04]  /*67f0*/  SHF.L.U32 R0, RZ, 0x1f, RZ ;  /* 0x0000001fff007819 */ /* 0x004fe800000006ff */
[----:B------:R-:W1:Y:S02]  /*6800*/  SYNCS.PHASECHK.TRANS64.TRYWAIT P0, [R3+URZ+0x30], R0 ;  /* 0x00003000030075a7 */ /* 0x000e6400080011ff */
[----:B-1----:R-:W-:Y:S05]  /*6810*/  @!P0 BRA `(.L_x_108) ;  /* 0x0000005000188947 */ /* 0x002fea0003800000 */
.L_x_107:
[----:B------:R-:W-:Y:S05]  /*6820*/  BSYNC B0 ;  /* 0x0000000000007941 */ /* 0x000fea0003800000 */
.L_x_106:
[----:B------:R-:W-:Y:S02]  /*6830*/  ISETP.NE.AND P0, PT, R89, RZ, PT ;  /* 0x000000ff5900720c */ /* 0x000fe40003f05270 */
[----:B------:R-:W-:Y:S11]  /*6840*/  IADD3 R88, PT, PT, R88, 0x1, RZ ;  /* 0x0000000158587810 */ /* 0x000ff60007ffe0ff */
[----:B------:R4:W1:Y:S04]  /*6850*/  @P0 LDS.128 R56, [R6] ;  /* 0x0000000006380984 */ /* 0x0008680000000c00 */
[----:B------:R4:W1:Y:S04]  /*6860*/  @P0 LDS.128 R52, [R5+0x10] ;  /* 0x0000100005340984 */ /* 0x0008680000000c00 */
[----:B------:R4:W1:Y:S04]  /*6870*/  @P0 LDS.128 R48, [R4+0x20] ;  /* 0x0000200004300984 */ /* 0x0008680000000c00 */
[----:B------:R4:W1:Y:S02]  /*6880*/  @P0 LDS.128 R44, [R2+0x30] ;  /* 0x00003000022c0984 */ /* 0x0008640000000c00 */
.L_x_105:
[----:B------:R-:W-:Y:S05]  /*6890*/  BSYNC B1 ;  /* 0x0000000000017941 */ /* 0x000fea0003800000 */
.L_x_104:
[----:B-1----:R-:W-:Y:S05]  /*68a0*/  VIADD R3, R34, 0x10 ;  /* 0x0000001022037836 */ /* 0x002fea0000000000 */
[----:B------:R-:W-:Y:S04]  /*68b0*/  SHF.R.U32.HI R3, RZ, 0x15, R3 ;  /* 0x00000015ff037819 */ /* 0x000fe80000011603 */
[----:B------:R-:W-:Y:S11]  /*68c0*/  LOP3.LUT P0, RZ, R3, 0x3, R72, 0x48, !PT ;  /* 0x0000000303ff7812 */ /* 0x000ff60007804848 */
[----:B------:R-:W-:Y:S02]  /*68d0*/  @!UPT UIADD3 URZ, UPT, UPT, URZ, URZ, URZ ;  /* 0x000000fffffff290 */ /* 0x000fe4000fffe0ff */
[----:B------:R-:W-:Y:S05]  /*68e0*/  @!P0 BRA `(.L_x_109) ;  /* 0x0000000000408947 */ /* 0x000fea0003800000 */
[----:B------:R-:W1:Y:S01]  /*68f0*/  LDCU.64 UR8, c[0x4][0x70] ;  /* 0x01000e00ff0877ac */ /* 0x000e620008000a00 */
[----:B------:R-:W-:Y:S01]  /*6900*/  MOV R3, 0x0 ;  /* 0x0000000000037802 */ /* 0x000fe20000000f00 */
[----:B------:R-:W-:Y:S02]  /*6910*/  HFMA2 R12, -RZ, RZ, 0, 5.9604644775390625e-08 ;  /* 0x00000001ff0c7431 */ /* 0x000fe400000001ff */
[----:B------:R-:W-:Y:S02]  /*6920*/  IMAD.MOV.U32 R8, RZ, RZ, 0x192 ;  /* 0x00000192ff087424 */ /* 0x000fe400078e00ff */
[----:B------:R-:W-:Y:S01]  /*6930*/  IMAD.MOV.U32 R13, RZ, RZ, RZ ;  /* 0x000000ffff0d7224 */ /* 0x000fe200078e00ff */
[----:B------:R-:W5:Y:S01]  /*6940*/  LDCU.64 UR6, c[0x4][0x78] ;  /* 0x01000f00ff0677ac */ /* 0x000f620008000a00 */
[----:B----4-:R-:W4:Y:S01]  /*6950*/  LDC.64 R2, c[0x4][R3] ;  /* 0x0100000003027b82 */ /* 0x010f220000000a00 */
[----:B------:R-:W2:Y:S01]  /*6960*/  LDCU.64 UR4, c[0x4][0x10] ;  /* 0x01000200ff0477ac */ /* 0x000ea20008000a00 */
[----:B-1----:R-:W-:Y:S01]  /*6970*/  MOV R5, UR9 ;  /* 0x0000000900057c02 */ /* 0x002fe20008000f00 */
[----:B------:R-:W-:Y:S01]  /*6980*/  IMAD.U32 R4, RZ, RZ, UR8 ;  /* 0x00000008ff047e24 */ /* 0x000fe2000f8e00ff */
[----:B-----5:R-:W-:Y:S01]  /*6990*/  MOV R7, UR7 ;  /* 0x0000000700077c02 */ /* 0x020fe20008000f00 */
[----:B------:R-:W-:Y:S01]  /*69a0*/  IMAD.U32 R6, RZ, RZ, UR6 ;  /* 0x00000006ff067e24 */ /* 0x000fe2000f8e00ff */
[----:B--2---:R-:W-:Y:S01]  /*69b0*/  MOV R11, UR5 ;  /* 0x00000005000b7c02 */ /* 0x004fe20008000f00 */
[----:B------:R-:W-:Y:S02]  /*69c0*/  IMAD.U32 R10, RZ, RZ, UR4 ;  /* 0x00000004ff0a7e24 */ /* 0x000fe4000f8e00ff */
[----:B------:R-:W-:Y:S07]  /*69d0*/  LEPC R20, `(.L_x_109) ;  /* 0x000000001014794e */ /* 0x000fee0000000000 */
[----:B---34-:R-:W-:Y:S05]  /*69e0*/  CALL.ABS.NOINC R2 ;  /* 0x0000000002007343 */ /* 0x018fea0003c00000 */
.L_x_109:
[----:B------:R-:W-:Y:S01]  /*69f0*/  LOP3.LUT R20, R56, 0xffffe000, RZ, 0xc0, !PT ;  /* 0xffffe00038147812 */ /* 0x000fe200078ec0ff */
[----:B------:R-:W-:Y:S05]  /*6a00*/  WARPSYNC.ALL ;  /* 0x0000000000007948 */ /* 0x000fea0003800000 */
[----:B------:R-:W-:Y:S01]  /*6a10*/  R2UR UR4, R34 ;  /* 0x00000000220472ca */ /* 0x000fe200000e0000 */
[----:B------:R-:W-:Y:S01]  /*6a20*/  IMAD.U32 R91, RZ, RZ, UR51 ;  /* 0x00000033ff5b7e24 */ /* 0x000fe2000f8e00ff */
[----:B------:R-:W-:Y:S01]  /*6a30*/  LOP3.LUT R21, R57, 0xffffe000, RZ, 0xc0, !PT ;  /* 0xffffe00039157812 */ /* 0x000fe200078ec0ff */
[----:B------:R-:W-:Y:S01]  /*6a40*/  IMAD.U32 R90, RZ, RZ, UR37 ;  /* 0x00000025ff5a7e24 */ /* 0x000fe2000f8e00ff */
[----:B------:R-:W-:Y:S01]  /*6a50*/  LOP3.LUT R40, R59, 0xffffe000, RZ, 0xc0, !PT ;  /* 0xffffe0003b287812 */ /* 0x000fe200078ec0ff */
[----:B------:R-:W-:Y:S01]  /*6a60*/  BSSY.RECONVERGENT B0, `(.L_x_110) ;  /* 0x000005b000007945 */ /* 0x000fe20003800200 */
[----:B------:R-:W-:Y:S02]  /*6a70*/  LOP3.LUT R41, R52, 0xffffe000, RZ, 0xc0, !PT ;  /* 0xffffe00034297812 */ /* 0x000fe400078ec0ff */
[----:B------:R-:W-:Y:S02]  /*6a80*/  LOP3.LUT R42, R53, 0xffffe000, RZ, 0xc0, !PT ;  /* 0xffffe000352a7812 */ /* 0x000fe400078ec0ff */
[----:B------:R-:W-:Y:S02]  /*6a90*/  ISETP.NE.AND P6, PT, R86, RZ, PT ;  /* 0x000000ff5600720c */ /* 0x000fe40003fc5270 */
[----:B------:R-:W-:Y:S01]  /*6aa0*/  ISETP.NE.AND P0, PT, R81, RZ, PT ;  /* 0x000000ff5100720c */ /* 0x000fe20003f05270 */
[----:B----4-:R-:W2:Y:S10]  /*6ab0*/  LDTM.x16 R4, tmem[UR4+0x10] ;  /* 0x00001004000479ee */ /* 0x010eb40008240000 */
[----:B------:R-:W-:Y:S02]  /*6ac0*/  @P6 LEA R91, R91, UR48, 0x3 ;  /* 0x000000305b5b6c11 */ /* 0x000fe4000f8e18ff */
[----:B------:R-:W-:Y:S03]  /*6ad0*/  @P6 SHF.L.U32 R92, RZ, 0x1f, RZ ;  /* 0x0000001fff5c6819 */ /* 0x000fe600000006ff */
[----:B------:R-:W-:Y:S05]  /*6ae0*/  @P6 VIADD R91, R91, 0x50 ;  /* 0x000000505b5b6836 */ /* 0x000fea0000000000 */
[----:B------:R-:W-:Y:S02]  /*6af0*/  @P6 PRMT R90, R90, 0x654, R91 ;  /* 0x000006545a5a6816 */ /* 0x000fe4000000005b */
[----:B------:R-:W-:Y:S01]  /*6b00*/  LEA R91, R88, UR48, 0x3 ;  /* 0x00000030585b7c11 */ /* 0x000fe2000f8e18ff */
[C---:B--2---:R-:W-:Y:S01]  /*6b10*/  FMUL R0, R32.reuse, R4 ;  /* 0x0000000420007220 */ /* 0x044fe20000400000 */
[C---:B------:R-:W-:Y:S01]  /*6b20*/  FMUL R2, R32.reuse, R5 ;  /* 0x0000000520027220 */ /* 0x040fe20000400000 */
[C---:B------:R-:W-:Y:S01]  /*6b30*/  FMUL R3, R32.reuse, R6 ;  /* 0x0000000620037220 */ /* 0x040fe20000400000 */
[----:B------:R-:W-:Y:S01]  /*6b40*/  FMUL R7, R32, R7 ;  /* 0x0000000720077220 */ /* 0x000fe20000400000 */
[C---:B------:R-:W-:Y:S01]  /*6b50*/  FFMA R36, R35.reuse, R20, R0 ;  /* 0x0000001423247223 */ /* 0x040fe20000000000 */
[----:B------:R-:W-:Y:S01]  /*6b60*/  LOP3.LUT R20, R58, 0xffffe000, RZ, 0xc0, !PT ;  /* 0xffffe0003a147812 */ /* 0x000fe200078ec0ff */
[C---:B------:R-:W-:Y:S01]  /*6b70*/  FFMA R37, R35.reuse, R21, R2 ;  /* 0x0000001523257223 */ /* 0x040fe20000000002 */
[----:B------:R-:W-:Y:S01]  /*6b80*/  LOP3.LUT R21, R48, 0xffffe000, RZ, 0xc0, !PT ;  /* 0xffffe00030157812 */ /* 0x000fe200078ec0ff */
[----:B------:R-:W-:Y:S01]  /*6b90*/  FMUL R4, R32, R8 ;  /* 0x0000000820047220 */ /* 0x000fe20000400000 */
[----:B------:R-:W-:Y:S01]  /*6ba0*/  F2FP.TF32.F32.PACK_B R36, R36 ;  /* 0x00000024ff24723e */ /* 0x000fe200024050ff */
[C---:B------:R-:W-:Y:S01]  /*6bb0*/  FFMA R38, R35.reuse, R20, R3 ;  /* 0x0000001423267223 */ /* 0x040fe20000000003 */
[----:B------:R-:W-:Y:S01]  /*6bc0*/  LOP3.LUT R20, R54, 0xffffe000, RZ, 0xc0, !PT ;  /* 0xffffe00036147812 */ /* 0x000fe200078ec0ff */
[----:B------:R-:W-:Y:S01]  /*6bd0*/  FFMA R39, R35, R40, R7 ;  /* 0x0000002823277223 */ /* 0x000fe20000000007 */
[----:B------:R-:W-:Y:S01]  /*6be0*/  LOP3.LUT R40, R55, 0xffffe000, RZ, 0xc0, !PT ;  /* 0xffffe00037287812 */ /* 0x000fe200078ec0ff */
[C---:B------:R-:W-:Y:S01]  /*6bf0*/  FMUL R5, R32.reuse, R9 ;  /* 0x0000000920057220 */ /* 0x040fe20000400000 */
[C---:B------:R-:W-:Y:S01]  /*6c00*/  FMUL R6, R32.reuse, R10 ;  /* 0x0000000a20067220 */ /* 0x040fe20000400000 */
[C---:B------:R-:W-:Y:S01]  /*6c10*/  FMUL R11, R32.reuse, R11 ;  /* 0x0000000b200b7220 */ /* 0x040fe20000400000 */
[----:B------:R-:W-:Y:S01]  /*6c20*/  F2FP.TF32.F32.PACK_B R37, R37 ;  /* 0x00000025ff25723e */ /* 0x000fe200024050ff */
[C---:B------:R-:W-:Y:S01]  /*6c30*/  FFMA R4, R35.reuse, R41, R4 ;  /* 0x0000002923047223 */ /* 0x040fe20000000004 */
[----:B------:R-:W-:Y:S01]  /*6c40*/  F2FP.TF32.F32.PACK_B R38, R38 ;  /* 0x00000026ff26723e */ /* 0x000fe200024050ff */
[C---:B------:R-:W-:Y:S01]  /*6c50*/  FFMA R5, R35.reuse, R42, R5 ;  /* 0x0000002a23057223 */ /* 0x040fe20000000005 */
[----:B------:R-:W-:Y:S01]  /*6c60*/  F2FP.TF32.F32.PACK_B R39, R39 ;  /* 0x00000027ff27723e */ /* 0x000fe200024050ff */
[C---:B------:R-:W-:Y:S01]  /*6c70*/  FFMA R6, R35.reuse, R20, R6 ;  /* 0x0000001423067223 */ /* 0x040fe20000000006 */
[----:B------:R-:W-:Y:S01]  /*6c80*/  FFMA R7, R35, R40, R11 ;  /* 0x0000002823077223 */ /* 0x000fe2000000000b */
        /* <DEDUP_REMOVED lines=47> */
[----:B------:R-:W-:Y:S02]  /*6f80*/  UIADD3 UR8, UP0, UPT, UR52, 0x680, URZ ;  /* 0x0000068034087890 */ /* 0x000fe4000ff1e0ff */
[----:B------:R-:W-:Y:S02]  /*6f90*/  UIADD3 UR5, UPT, UPT, UR41, 0x10, URZ ;  /* 0x0000001029057890 */ /* 0x000fe4000fffe0ff */
[----:B------:R-:W-:Y:S02]  /*6fa0*/  UIADD3 UR4, UPT, UPT, UR48, 0x2200, URZ ;  /* 0x0000220030047890 */ /* 0x000fe4000fffe0ff */
[----:B------:R-:W-:Y:S01]  /*6fb0*/  UIADD3.X UR9, UPT, UPT, URZ, UR53, URZ, UP0, !UPT ;  /* 0x00000035ff097290 */ /* 0x000fe200087fe4ff */
[----:B------:R-:W-:Y:S01]  /*6fc0*/  UMOV UR6, UR42 ;  /* 0x0000002a00067c82 */ /* 0x000fe20008000000 */
[----:B------:R-:W-:Y:S07]  /*6fd0*/  UMOV UR7, UR36 ;  /* 0x0000002400077c82 */ /* 0x000fee0008000000 */
[----:B------:R2:W-:Y:S01]  /*6fe0*/  UTMASTG.3D [UR4], [UR8] ;  /* 0x00000004080073b5 */ /* 0x0005e20008010000 */
[----:B------:R0:W-:Y:S01]  /*6ff0*/  UTMACMDFLUSH ;  /* 0x00000000000079b7 */ /* 0x0001e20000000000 */
[----:B--2---:R-:W-:Y:S04]  /*7000*/  DEPBAR.LE SB0, 0x1 ;  /* 0x000080400000791a */ /* 0x004fe80000000000 */
.L_x_111:
[----:B------:R-:W-:Y:S05]  /*7010*/  BSYNC.RECONVERGENT B0 ;  /* 0x0000000000007941 */ /* 0x000fea0003800200 */
.L_x_110:
[----:B------:R-:W-:Y:S01]  /*7020*/  BAR.SYNC.DEFER_BLOCKING 0x1, 0x80 ;  /* 0x0042000000007b1d */ /* 0x000fe20000010000 */
[----:B------:R-:W-:Y:S04]  /*7030*/  UIADD3 UR40, UPT, UPT, UR51, 0x1, URZ ;  /* 0x0000000133287890 */ /* 0x000fe8000fffe0ff */
[----:B------:R-:W-:Y:S04]  /*7040*/  UISETP.NE.AND UP0, UPT, UR40, 0x4, UPT ;  /* 0x000000042800788c */ /* 0x000fe8000bf05270 */
[----:B------:R-:W-:Y:S01]  /*7050*/  USEL UR40, UR40, URZ, UP0 ;  /* 0x000000ff28287287 */ /* 0x000fe20008000000 */
[----:B------:R2:W-:Y:S01]  /*7060*/  @P6 SYNCS.ARRIVE.TRANS64.RED.A1T0 RZ, [R90+URZ], RZ ;  /* 0x000000ff5aff69a7 */ /* 0x0005e200081004ff */
[----:B------:R-:W-:Y:S01]  /*7070*/  BSSY B1, `(.L_x_112) ;  /* 0x0000017000017945 */ /* 0x000fe20003800000 */
[----:B------:R-:W4:Y:S02]  /*7080*/  @P6 SYNCS.PHASECHK.TRANS64.TRYWAIT P0, [R91+URZ+0x30], R92 ;  /* 0x0000305c5b0065a7 */ /* 0x000f2400080011ff */
[----:B----4-:R-:W-:Y:S01]  /*7090*/  @P6 SEL R43, RZ, 0x1, !P0 ;  /* 0x00000001ff2b6807 */ /* 0x010fe20004000000 */
[----:B--2---:R-:W-:Y:S06]  /*70a0*/  @!P6 BRA `(.L_x_113) ;  /* 0x00000000004ce947 */ /* 0x004fec0003800000 */
        /* <DEDUP_REMOVED lines=9> */
[----:B------:R-:W-:Y:S04]  /*7140*/  SHF.L.U32 R6, RZ, 0x1f, RZ ;  /* 0x0000001fff067819 */ /* 0x000fe800000006ff */
[----:B------:R-:W1:Y:S02]  /*7150*/  SYNCS.PHASECHK.TRANS64.TRYWAIT P0, [R91+URZ+0x30], R6 ;  /* 0x000030065b0075a7 */ /* 0x000e6400080011ff */
[----:B-1----:R-:W-:Y:S05]  /*7160*/  @!P0 BRA `(.L_x_116) ;  /* 0x0000004400d88947 */ /* 0x002fea0003800000 */
.L_x_115:
[----:B------:R-:W-:Y:S05]  /*7170*/  BSYNC B0 ;  /* 0x0000000000007941 */ /* 0x000fea0003800000 */
.L_x_114:
[----:B------:R-:W-:Y:S02]  /*7180*/  ISETP.NE.AND P0, PT, R89, RZ, PT ;  /* 0x000000ff5900720c */ /* 0x000fe40003f05270 */
[----:B------:R-:W-:Y:S11]  /*7190*/  IADD3 R88, PT, PT, R88, 0x1, RZ ;  /* 0x0000000158587810 */ /* 0x000ff60007ffe0ff */
[----:B------:R2:W4:Y:S04]  /*71a0*/  @P0 LDS.128 R56, [R4] ;  /* 0x0000000004380984 */ /* 0x0005280000000c00 */
[----:B------:R2:W1:Y:S04]  /*71b0*/  @P0 LDS.128 R52, [R3+0x10] ;  /* 0x0000100003340984 */ /* 0x0004680000000c00 */
[----:B------:R2:W1:Y:S04]  /*71c0*/  @P0 LDS.128 R48, [R2+0x20] ;  /* 0x0000200002300984 */ /* 0x0004680000000c00 */
[----:B------:R2:W1:Y:S02]  /*71d0*/  @P0 LDS.128 R44, [R0+0x30] ;  /* 0x00003000002c0984 */ /* 0x0004640000000c00 */
.L_x_113:
[----:B------:R-:W-:Y:S05]  /*71e0*/  BSYNC B1 ;  /* 0x0000000000017941 */ /* 0x000fea0003800000 */
.L_x_112:
[----:B--2---:R-:W-:Y:S05]  /*71f0*/  VIADD R3, R34, 0x20 ;  /* 0x0000002022037836 */ /* 0x004fea0000000000 */
[----:B------:R-:W-:Y:S04]  /*7200*/  SHF.R.U32.HI R3, RZ, 0x15, R3 ;  /* 0x00000015ff037819 */ /* 0x000fe80000011603 */
[----:B------:R-:W-:Y:S11]  /*7210*/  LOP3.LUT P0, RZ, R3, 0x3, R72, 0x48, !PT ;  /* 0x0000000303ff7812 */ /* 0x000ff60007804848 */
[----:B------:R-:W-:Y:S02]  /*7220*/  @!UPT UIADD3 URZ, UPT, UPT, URZ, URZ, URZ ;  /* 0x000000fffffff290 */ /* 0x000fe4000fffe0ff */
[----:B------:R-:W-:Y:S05]  /*7230*/  @!P0 BRA `(.L_x_117) ;  /* 0x0000000000408947 */ /* 0x000fea0003800000 */
[----:B------:R-:W2:Y:S01]  /*7240*/  LDCU.64 UR8, c[0x4][0x70] ;  /* 0x01000e00ff0877ac */ /* 0x000ea20008000a00 */
[----:B------:R-:W-:Y:S01]  /*7250*/  MOV R3, 0x0 ;  /* 0x0000000000037802 */ /* 0x000fe20000000f00 */
[----:B-1----:R-:W-:Y:S02]  /*7260*/  HFMA2 R12, -RZ, RZ, 0, 5.9604644775390625e-08 ;  /* 0x00000001ff0c7431 */ /* 0x002fe400000001ff */
[----:B------:R-:W-:Y:S02]  /*7270*/  IMAD.MOV.U32 R8, RZ, RZ, 0x192 ;  /* 0x00000192ff087424 */ /* 0x000fe400078e00ff */
[----:B------:R-:W-:Y:S01]  /*7280*/  IMAD.MOV.U32 R13, RZ, RZ, RZ ;  /* 0x000000ffff0d7224 */ /* 0x000fe200078e00ff */
[----:B------:R-:W1:Y:S01]  /*7290*/  LDCU.64 UR6, c[0x4][0x78] ;  /* 0x01000f00ff0677ac */ /* 0x000e620008000a00 */
[----:B------:R-:W3:Y:S01]  /*72a0*/  LDC.64 R2, c[0x4][R3] ;  /* 0x0100000003027b82 */ /* 0x000ee20000000a00 */
[----:B------:R-:W5:Y:S01]  /*72b0*/  LDCU.64 UR4, c[0x4][0x10] ;  /* 0x01000200ff0477ac */ /* 0x000f620008000a00 */
[----:B--2---:R-:W-:Y:S01]  /*72c0*/  MOV R5, UR9 ;  /* 0x0000000900057c02 */ /* 0x004fe20008000f00 */
[----:B------:R-:W-:Y:S01]  /*72d0*/  IMAD.U32 R4, RZ, RZ, UR8 ;  /* 0x00000008ff047e24 */ /* 0x000fe2000f8e00ff */
[----:B-1----:R-:W-:Y:S01]  /*72e0*/  MOV R7, UR7 ;  /* 0x0000000700077c02 */ /* 0x002fe20008000f00 */
[----:B------:R-:W-:Y:S01]  /*72f0*/  IMAD.U32 R6, RZ, RZ, UR6 ;  /* 0x00000006ff067e24 */ /* 0x000fe2000f8e00ff */
[----:B-----5:R-:W-:Y:S01]  /*7300*/  MOV R11, UR5 ;  /* 0x00000005000b7c02 */ /* 0x020fe20008000f00 */
[----:B------:R-:W-:Y:S02]  /*7310*/  IMAD.U32 R10, RZ, RZ, UR4 ;  /* 0x00000004ff0a7e24 */ /* 0x000fe4000f8e00ff */
[----:B------:R-:W-:Y:S07]  /*7320*/  LEPC R20, `(.L_x_117) ;  /* 0x000000001014794e */ /* 0x000fee0000000000 */
[----:B---34-:R-:W-:Y:S05]  /*7330*/  CALL.ABS.NOINC R2 ;  /* 0x0000000002007343 */ /* 0x018fea0003c00000 */
.L_x_117:
[----:B----4-:R-:W-:Y:S01]  /*7340*/  LOP3.LUT R20, R56, 0xffffe000, RZ, 0xc0, !PT ;  /* 0xffffe00038147812 */ /* 0x010fe200078ec0ff */
[----:B------:R-:W-:Y:S05]  /*7350*/  WARPSYNC.ALL ;  /* 0x0000000000007948 */ /* 0x000fea0003800000 */
[----:B------:R-:W-:Y:S01]  /*7360*/  R2UR UR4, R34 ;  /* 0x00000000220472ca */ /* 0x000fe200000e0000 */
[----:B-1----:R-:W-:Y:S01]  /*7370*/  IMAD.U32 R91, RZ, RZ, UR40 ;  /* 0x00000028ff5b7e24 */ /* 0x002fe2000f8e00ff */
        /* <DEDUP_REMOVED lines=8> */
[----:B------:R-:W1:Y:S10]  /*7400*/  LDTM.x16 R4, tmem[UR4+0x20] ;  /* 0x00002004000479ee */ /* 0x000e740008240000 */
[----:B------:R-:W-:Y:S02]  /*7410*/  @P6 LEA R91, R91, UR48, 0x3 ;  /* 0x000000305b5b6c11 */ /* 0x000fe4000f8e18ff */
[----:B------:R-:W-:Y:S03]  /*7420*/  @P6 SHF.L.U32 R92, RZ, 0x1f, RZ ;  /* 0x0000001fff5c6819 */ /* 0x000fe600000006ff */
[----:B------:R-:W-:Y:S05]  /*7430*/  @P6 VIADD R91, R91, 0x50 ;  /* 0x000000505b5b6836 */ /* 0x000fea0000000000 */
[----:B------:R-:W-:Y:S02]  /*7440*/  @P6 PRMT R90, R90, 0x654, R91 ;  /* 0x000006545a5a6816 */ /* 0x000fe4000000005b */
[----:B------:R-:W-:Y:S01]  /*7450*/  LEA R91, R88, UR48, 0x3 ;  /* 0x00000030585b7c11 */ /* 0x000fe2000f8e18ff */
[C---:B-1----:R-:W-:Y:S01]  /*7460*/  FMUL R0, R32.reuse, R4 ;  /* 0x0000000420007220 */ /* 0x042fe20000400000 */
        /* <DEDUP_REMOVED lines=79> */
.L_x_119:
[----:B------:R-:W-:Y:S05]  /*7960*/  BSYNC.RECONVERGENT B0 ;  /* 0x0000000000007941 */ /* 0x000fea0003800200 */
.L_x_118:
[----:B------:R-:W-:Y:S01]  /*7970*/  BAR.SYNC.DEFER_BLOCKING 0x1, 0x80 ;  /* 0x0042000000007b1d */ /* 0x000fe20000010000 */
[----:B------:R-:W-:Y:S04]  /*7980*/  UIADD3 UR43, UPT, UPT, UR40, 0x1, URZ ;  /* 0x00000001282b7890 */ /* 0x000fe8000fffe0ff */
[----:B------:R-:W-:Y:S04]  /*7990*/  UISETP.NE.AND UP0, UPT, UR43, 0x4, UPT ;  /* 0x000000042b00788c */ /* 0x000fe8000bf05270 */
[----:B------:R-:W-:Y:S01]  /*79a0*/  USEL UR43, UR43, URZ, UP0 ;  /* 0x000000ff2b2b7287 */ /* 0x000fe20008000000 */
[----:B------:R2:W-:Y:S01]  /*79b0*/  @P6 SYNCS.ARRIVE.TRANS64.RED.A1T0 RZ, [R90+URZ], RZ ;  /* 0x000000ff5aff69a7 */ /* 0x0005e200081004ff */
[----:B------:R-:W-:Y:S01]  /*79c0*/  BSSY B1, `(.L_x_120) ;  /* 0x000001c000017945 */ /* 0x000fe20003800000 */
[----:B------:R-:W4:Y:S01]  /*79d0*/  @P6 SYNCS.PHASECHK.TRANS64.TRYWAIT P0, [R91+URZ+0x30], R92 ;  /* 0x0000305c5b0065a7 */ /* 0x000f2200080011ff */
[----:B--2---:R-:W-:Y:S01]  /*79e0*/  HFMA2 R90, -RZ, RZ, 0, 0 ;  /* 0x00000000ff5a7431 */ /* 0x004fe200000001ff */
[----:B----4-:R-:W-:Y:S01]  /*79f0*/  @P6 SEL R43, RZ, 0x1, !P0 ;  /* 0x00000001ff2b6807 */ /* 0x010fe20004000000 */
[----:B------:R-:W-:Y:S06]  /*7a00*/  @!P6 BRA `(.L_x_121) ;  /* 0x00000000005ce947 */ /* 0x000fec0003800000 */
        /* <DEDUP_REMOVED lines=12> */
.L_x_123:
[----:B------:R-:W-:Y:S05]  /*7ad0*/  BSYNC B0 ;  /* 0x0000000000007941 */ /* 0x000fea0003800000 */
.L_x_122:
[----:B------:R-:W-:Y:S01]  /*7ae0*/  ISETP.NE.AND P0, PT, R89, RZ, PT ;  /* 0x000000ff5900720c */ /* 0x000fe20003f05270 */
[----:B------:R-:W-:Y:S11]  /*7af0*/  VIADD R88, R88, 0x1 ;  /* 0x0000000158587836 */ /* 0x000ff60000000000 */
[----:B------:R-:W-:Y:S01]  /*7b00*/  @!UPT UIADD3 URZ, UPT, UPT, URZ, URZ, URZ ;  /* 0x000000fffffff290 */ /* 0x000fe2000fffe0ff */
[----:B------:R2:W4:Y:S04]  /*7b10*/  @P0 LDS.128 R56, [R4] ;  /* 0x0000000004380984 */ /* 0x0005280000000c00 */
[----:B------:R2:W1:Y:S04]  /*7b20*/  @P0 LDS.128 R52, [R3+0x10] ;  /* 0x0000100003340984 */ /* 0x0004680000000c00 */
[----:B------:R2:W1:Y:S04]  /*7b30*/  @P0 LDS.128 R48, [R2+0x20] ;  /* 0x0000200002300984 */ /* 0x0004680000000c00 */
[----:B------:R2:W1:Y:S01]  /*7b40*/  @P0 LDS.128 R44, [R0+0x30] ;  /* 0x00003000002c0984 */ /* 0x0004620000000c00 */
[C---:B------:R-:W-:Y:S04]  /*7b50*/  ISETP.NE.AND P0, PT, R88.reuse, 0x4, PT ;  /* 0x000000045800780c */ /* 0x040fe80003f05270 */
[----:B------:R-:W-:Y:S02]  /*7b60*/  SEL R88, R88, RZ, P0 ;  /* 0x000000ff58587207 */ /* 0x000fe40000000000 */
[----:B------:R-:W-:Y:S02]  /*7b70*/  SEL R90, RZ, 0x1, P0 ;  /* 0x00000001ff5a7807 */ /* 0x000fe40000000000 */
.L_x_121:
[----:B------:R-:W-:Y:S05]  /*7b80*/  BSYNC B1 ;  /* 0x0000000000017941 */ /* 0x000fea0003800000 */
.L_x_120:
        /* <DEDUP_REMOVED lines=21> */
.L_x_125:
[----:B----4-:R-:W-:Y:S01]  /*7ce0*/  LOP3.LUT R20, R56, 0xffffe000, RZ, 0xc0, !PT ;  /* 0xffffe00038147812 */ /* 0x010fe200078ec0ff */
[----:B------:R-:W-:Y:S05]  /*7cf0*/  WARPSYNC.ALL ;  /* 0x0000000000007948 */ /* 0x000fea0003800000 */
[----:B------:R-:W-:Y:S01]  /*7d00*/  R2UR UR4, R34 ;  /* 0x00000000220472ca */ /* 0x000fe200000e0000 */
[----:B------:R-:W-:Y:S01]  /*7d10*/  IMAD.U32 R92, RZ, RZ, UR43 ;  /* 0x0000002bff5c7e24 */ /* 0x000fe2000f8e00ff */
[----:B------:R-:W-:Y:S01]  /*7d20*/  LOP3.LUT R21, R57, 0xffffe000, RZ, 0xc0, !PT ;  /* 0xffffe00039157812 */ /* 0x000fe200078ec0ff */
[----:B-1----:R-:W-:Y:S01]  /*7d30*/  IMAD.U32 R91, RZ, RZ, UR37 ;  /* 0x00000025ff5b7e24 */ /* 0x002fe2000f8e00ff */
        /* <DEDUP_REMOVED lines=8> */
[----:B------:R-:W-:Y:S03]  /*7dc0*/  @P6 SHF.L.U32 R93, R90, 0x1f, RZ ;  /* 0x0000001f5a5d6819 */ /* 0x000fe600000006ff */
        /* <DEDUP_REMOVED lines=83> */
.L_x_127:
[----:B------:R-:W-:Y:S05]  /*8300*/  BSYNC.RECONVERGENT B0 ;  /* 0x0000000000007941 */ /* 0x000fea0003800200 */
.L_x_126:
        /* <DEDUP_REMOVED lines=18> */
[----:B------:R-:W-:Y:S04]  /*8430*/  SHF.L.U32 R5, R90, 0x1f, RZ ;  /* 0x0000001f5a057819 */ /* 0x000fe800000006ff */
[----:B------:R-:W1:Y:S02]  /*8440*/  SYNCS.PHASECHK.TRANS64.TRYWAIT P0, [R92+URZ+0x30], R5 ;  /* 0x000030055c0075a7 */ /* 0x000e6400080011ff */
[----:B-1----:R-:W-:Y:S05]  /*8450*/  @!P0 BRA `(.L_x_132) ;  /* 0x0000003400448947 */ /* 0x002fea0003800000 */
.L_x_131:
[----:B------:R-:W-:Y:S05]  /*8460*/  BSYNC B0 ;  /* 0x0000000000007941 */ /* 0x000fea0003800000 */
.L_x_130:
[----:B------:R-:W-:Y:S01]  /*8470*/  ISETP.NE.AND P0, PT, R89, RZ, PT ;  /* 0x000000ff5900720c */ /* 0x000fe20003f05270 */
[----:B------:R-:W-:Y:S11]  /*8480*/  VIADD R88, R88, 0x1 ;  /* 0x0000000158587836 */ /* 0x000ff60000000000 */
[----:B------:R-:W-:Y:S01]  /*8490*/  @!UPT UIADD3 URZ, UPT, UPT, URZ, URZ, URZ ;  /* 0x000000fffffff290 */ /* 0x000fe2000fffe0ff */
[----:B------:R2:W4:Y:S04]  /*84a0*/  @P0 LDS.128 R56, [R4] ;  /* 0x0000000004380984 */ /* 0x0005280000000c00 */
[----:B------:R2:W2:Y:S04]  /*84b0*/  @P0 LDS.128 R52, [R3+0x10] ;  /* 0x0000100003340984 */ /* 0x0004a80000000c00 */
[----:B------:R2:W2:Y:S04]  /*84c0*/  @P0 LDS.128 R48, [R2+0x20] ;  /* 0x0000200002300984 */ /* 0x0004a80000000c00 */
[----:B------:R2:W2:Y:S01]  /*84d0*/  @P0 LDS.128 R44, [R0+0x30] ;  /* 0x00003000002c0984 */ /* 0x0004a20000000c00 */
[C---:B------:R-:W-:Y:S04]  /*84e0*/  ISETP.NE.AND P0, PT, R88.reuse, 0x4, PT ;  /* 0x000000045800780c */ /* 0x040fe80003f05270 */
[----:B-1----:R-:W-:Y:S02]  /*84f0*/  SEL R5, RZ, 0x1, P0 ;  /* 0x00000001ff057807 */ /* 0x002fe40000000000 */
[----:B------:R-:W-:Y:S02]  /*8500*/  SEL R88, R88, RZ, P0 ;  /* 0x000000ff58587207 */ /* 0x000fe40000000000 */
[----:B------:R-:W-:Y:S02]  /*8510*/  LOP3.LUT R90, R90, R5, RZ, 0x3c, !PT ;  /* 0x000000055a5a7212 */ /* 0x000fe400078e3cff */
.L_x_129:
[----:B------:R-:W-:Y:S05]  /*8520*/  BSYNC B1 ;  /* 0x0000000000017941 */ /* 0x000fea0003800000 */
.L_x_128:
        /* <DEDUP_REMOVED lines=21> */
.L_x_133:
[----:B----4-:R-:W-:Y:S01]  /*8680*/  LOP3.LUT R20, R56, 0xffffe000, RZ, 0xc0, !PT ;  /* 0xffffe00038147812 */ /* 0x010fe200078ec0ff */
        /* <DEDUP_REMOVED lines=11> */
[----:B-1----:R-:W1:Y:S10]  /*8740*/  LDTM.x16 R4, tmem[UR4+0x40] ;  /* 0x00004004000479ee */ /* 0x002e740008240000 */
        /* <DEDUP_REMOVED lines=31> */
[----:B------:R1:W-:Y:S01]  /*8940*/  STS.128 [R79], R36 ;  /* 0x000000244f007388 */ /* 0x0003e20000000c00 */
        /* <DEDUP_REMOVED lines=45> */
[----:B------:R-:W-:Y:S02]  /*8c20*/  UIADD3 UR8, UP0, UPT, UR52, 0x680, URZ ;  /* 0x0000068034087890 */ /* 0x000fe4000ff1e0ff */
[----:B------:R-:W-:Y:S02]  /*8c30*/  UIADD3 UR5, UPT, UPT, UR41, 0x40, URZ ;  /* 0x0000004029057890 */ /* 0x000fe4000fffe0ff */
[----:B------:R-:W-:Y:S01]  /*8c40*/  MOV R73, UR10 ;  /* 0x0000000a00497c02 */ /* 0x000fe20008000f00 */
[----:B------:R-:W-:Y:S01]  /*8c50*/  UIADD3.X UR9, UPT, UPT, URZ, UR53, URZ, UP0, !UPT ;  /* 0x00000035ff097290 */ /* 0x000fe200087fe4ff */
[----:B------:R-:W-:Y:S02]  /*8c60*/  UMOV UR6, UR42 ;  /* 0x0000002a00067c82 */ /* 0x000fe40008000000 */
[----:B------:R-:W-:Y:S01]  /*8c70*/  R2UR UR4, R73 ;  /* 0x00000000490472ca */ /* 0x000fe200000e0000 */
[----:B------:R-:W-:Y:S11]  /*8c80*/  UMOV UR7, UR36 ;  /* 0x0000002400077c82 */ /* 0x000ff60008000000 */
[----:B------:R-:W-:Y:S01]  /*8c90*/  @!UPT UIADD3 URZ, UPT, UPT, URZ, URZ, URZ ;  /* 0x000000fffffff290 */ /* 0x000fe2000fffe0ff */
[----:B------:R2:W-:Y:S01]  /*8ca0*/  UTMASTG.3D [UR4], [UR8] ;  /* 0x00000004080073b5 */ /* 0x0005e20008010000 */
[----:B------:R0:W-:Y:S01]  /*8cb0*/  UTMACMDFLUSH ;  /* 0x00000000000079b7 */ /* 0x0001e20000000000 */
[----:B--2---:R-:W-:Y:S04]  /*8cc0*/  DEPBAR.LE SB0, 0x1 ;  /* 0x000080400000791a */ /* 0x004fe80000000000 */
.L_x_135:
[----:B------:R-:W-:Y:S05]  /*8cd0*/  BSYNC.RECONVERGENT B0 ;  /* 0x0000000000007941 */ /* 0x000fea0003800200 */
.L_x_134:
        /* <DEDUP_REMOVED lines=21> */
.L_x_139:
[----:B------:R-:W-:Y:S05]  /*8e30*/  BSYNC B0 ;  /* 0x0000000000007941 */ /* 0x000fea0003800000 */
.L_x_138:
        /* <DEDUP_REMOVED lines=11> */
.L_x_137:
[----:B------:R-:W-:Y:S05]  /*8ef0*/  BSYNC B1 ;  /* 0x0000000000017941 */ /* 0x000fea0003800000 */
.L_x_136:
        /* <DEDUP_REMOVED lines=21> */
.L_x_141:
        /* <DEDUP_REMOVED lines=98> */
.L_x_143:
[----:B------:R-:W-:Y:S05]  /*9670*/  BSYNC.RECONVERGENT B0 ;  /* 0x0000000000007941 */ /* 0x000fea0003800200 */
.L_x_142:
        /* <DEDUP_REMOVED lines=21> */
.L_x_147:
[----:B------:R-:W-:Y:S05]  /*97d0*/  BSYNC B0 ;  /* 0x0000000000007941 */ /* 0x000fea0003800000 */
.L_x_146:
        /* <DEDUP_REMOVED lines=11> */
.L_x_145:
[----:B------:R-:W-:Y:S05]  /*9890*/  BSYNC B1 ;  /* 0x0000000000017941 */ /* 0x000fea0003800000 */
.L_x_144:
        /* <DEDUP_REMOVED lines=21> */
.L_x_149:
        /* <DEDUP_REMOVED lines=98> */
.L_x_151:
[----:B------:R-:W-:Y:S05]  /*a010*/  BSYNC.RECONVERGENT B0 ;  /* 0x0000000000007941 */ /* 0x000fea0003800200 */
.L_x_150:
        /* <DEDUP_REMOVED lines=13> */
[C---:B------:R-:W-:Y:S01]  /*a0f0*/  @P1 IMAD R3, R88.reuse, 0x2000, R79 ;  /* 0x0000200058031824 */ /* 0x040fe200078e024f */
[C---:B------:R-:W-:Y:S01]  /*a100*/  @P1 LEA R0, R88.reuse, R77, 0xd ;  /* 0x0000004d58001211 */ /* 0x040fe200078e68ff */
[C---:B------:R-:W-:Y:S02]  /*a110*/  @P1 IMAD R2, R88.reuse, 0x2000, R78 ;  /* 0x0000200058021824 */ /* 0x040fe400078e024e */
[----:B------:R-:W-:Y:S01]  /*a120*/  @P1 IMAD R88, R88, 0x2000, R85 ;  /* 0x0000200058581824 */ /* 0x000fe200078e0255 */
[----:B------:R-:W-:Y:S06]  /*a130*/  @P0 BRA `(.L_x_155) ;  /* 0x00000000000c0947 */ /* 0x000fec0003800000 */
[----:B-1----:R-:W-:Y:S04]  /*a140*/  SHF.L.U32 R5, R90, 0x1f, RZ ;  /* 0x0000001f5a057819 */ /* 0x002fe800000006ff */
[----:B------:R-:W1:Y:S02]  /*a150*/  SYNCS.PHASECHK.TRANS64.TRYWAIT P0, [R92+URZ+0x30], R5 ;  /* 0x000030055c0075a7 */ /* 0x000e6400080011ff */
[----:B-1----:R-:W-:Y:S05]  /*a160*/  @!P0 BRA `(.L_x_156) ;  /* 0x00000018003c8947 */ /* 0x002fea0003800000 */
.L_x_155:
[----:B------:R-:W-:Y:S05]  /*a170*/  BSYNC B0 ;  /* 0x0000000000007941 */ /* 0x000fea0003800000 */
.L_x_154:
[----:B------:R-:W-:Y:S11]  /*a180*/  ISETP.NE.AND P0, PT, R89, RZ, PT ;  /* 0x000000ff5900720c */ /* 0x000ff60003f05270 */
[----:B------:R-:W-:Y:S02]  /*a190*/  @!UPT UIADD3 URZ, UPT, UPT, URZ, URZ, URZ ;  /* 0x000000fffffff290 */ /* 0x000fe4000fffe0ff */
[----:B------:R2:W4:Y:S04]  /*a1a0*/  @P0 LDS.128 R56, [R3] ;  /* 0x0000000003380984 */ /* 0x0005280000000c00 */
[----:B------:R2:W1:Y:S04]  /*a1b0*/  @P0 LDS.128 R52, [R2+0x10] ;  /* 0x0000100002340984 */ /* 0x0004680000000c00 */
[----:B------:R2:W1:Y:S04]  /*a1c0*/  @P0 LDS.128 R48, [R0+0x20] ;  /* 0x0000200000300984 */ /* 0x0004680000000c00 */
[----:B------:R2:W1:Y:S02]  /*a1d0*/  @P0 LDS.128 R44, [R88+0x30] ;  /* 0x00003000582c0984 */ /* 0x0004640000000c00 */
.L_x_153:
[----:B------:R-:W-:Y:S05]  /*a1e0*/  BSYNC B1 ;  /* 0x0000000000017941 */ /* 0x000fea0003800000 */
.L_x_152:
        /* <DEDUP_REMOVED lines=21> */
.L_x_157:
[----:B------:R-:W-:Y:S01]  /*a340*/  ISETP.NE.AND P0, PT, R81, RZ, PT ;  /* 0x000000ff5100720c */ /* 0x000fe20003f05270 */
[----:B------:R-:W-:Y:S05]  /*a350*/  WARPSYNC.ALL ;  /* 0x0000000000007948 */ /* 0x000fea0003800000 */
[----:B------:R-:W-:Y:S01]  /*a360*/  R2UR UR4, R34 ;  /* 0x00000000220472ca */ /* 0x000fe200000e0000 */
[----:B------:R-:W-:Y:S01]  /*a370*/  BSSY.RECONVERGENT B0, `(.L_x_158) ;  /* 0x000005c000007945 */ /* 0x000fe20003800200 */
[----:B------:R-:W-:Y:S02]  /*a380*/  R2UR UR5, R87 ;  /* 0x00000000570572ca */ /* 0x000fe400000e0000 */
[----:B----4-:R-:W-:Y:S02]  /*a390*/  LOP3.LUT R0, R56, 0xffffe000, RZ, 0xc0, !PT ;  /* 0xffffe00038007812 */ /* 0x010fe400078ec0ff */
[----:B------:R-:W-:Y:S02]  /*a3a0*/  LOP3.LUT R2, R57, 0xffffe000, RZ, 0xc0, !PT ;  /* 0xffffe00039027812 */ /* 0x000fe400078ec0ff */
[----:B------:R-:W-:Y:S02]  /*a3b0*/  LOP3.LUT R3, R58, 0xffffe000, RZ, 0xc0, !PT ;  /* 0xffffe0003a037812 */ /* 0x000fe400078ec0ff */
[----:B------:R-:W-:Y:S02]  /*a3c0*/  LOP3.LUT R20, R59, 0xffffe000, RZ, 0xc0, !PT ;  /* 0xffffe0003b147812 */ /* 0x000fe400078ec0ff */
[----:B-1----:R-:W-:Y:S01]  /*a3d0*/  LOP3.LUT R21, R52, 0xffffe000, RZ, 0xc0, !PT ;  /* 0xffffe00034157812 */ /* 0x002fe200078ec0ff */
[----:B------:R-:W1:Y:S01]  /*a3e0*/  LDTM.x16 R4, tmem[UR4+0x70] ;  /* 0x00007004000479ee */ /* 0x000e620008240000 */
[----:B------:R-:W-:Y:S01]  /*a3f0*/  LOP3.LUT R36, R53, 0xffffe000, RZ, 0xc0, !PT ;  /* 0xffffe00035247812 */ /* 0x000fe200078ec0ff */
[----:B------:R-:W-:Y:S01]  /*a400*/  UIADD3 UR5, UPT, UPT, UR5, 0xc0, URZ ;  /* 0x000000c005057890 */ /* 0x000fe2000fffe0ff */
[----:B------:R-:W-:Y:S01]  /*a410*/  LOP3.LUT R37, R54, 0xffffe000, RZ, 0xc0, !PT ;  /* 0xffffe00036257812 */ /* 0x000fe200078ec0ff */
[----:B------:R-:W-:Y:S01]  /*a420*/  NOP ;  /* 0x0000000000007918 */ /* 0x000fe20000000000 */
[----:B------:R-:W-:Y:S01]  /*a430*/  LOP3.LUT R38, R55, 0xffffe000, RZ, 0xc0, !PT ;  /* 0xffffe00037267812 */ /* 0x000fe200078ec0ff */
[----:B------:R-:W-:Y:S01]  /*a440*/  UPRMT UR5, UR37, 0x654, UR5 ;  /* 0x0000065425057896 */ /* 0x000fe20008000005 */
[----:B------:R-:W-:Y:S02]  /*a450*/  LOP3.LUT R39, R48, 0xffffe000, RZ, 0xc0, !PT ;  /* 0xffffe00030277812 */ /* 0x000fe400078ec0ff */
[----:B------:R-:W-:Y:S02]  /*a460*/  LOP3.LUT R40, R49, 0xffffe000, RZ, 0xc0, !PT ;  /* 0xffffe00031287812 */ /* 0x000fe400078ec0ff */
[----:B------:R-:W-:Y:S02]  /*a470*/  LOP3.LUT R41, R50, 0xffffe000, RZ, 0xc0, !PT ;  /* 0xffffe00032297812 */ /* 0x000fe400078ec0ff */
[----:B------:R-:W-:Y:S02]  /*a480*/  LOP3.LUT R42, R51, 0xffffe000, RZ, 0xc0, !PT ;  /* 0xffffe000332a7812 */ /* 0x000fe400078ec0ff */
[----:B-1----:R-:W-:Y:S01]  /*a490*/  SYNCS.ARRIVE.TRANS64.RED.A1T0 RZ, [UR5], RZ ;  /* 0x000000ffffff79a7 */ /* 0x002fe20008100405 */
[----:B------:R-:W-:Y:S02]  /*a4a0*/  LOP3.LUT R43, R44, 0xffffe000, RZ, 0xc0, !PT ;  /* 0xffffe0002c2b7812 */ /* 0x000fe400078ec0ff */
[----:B------:R-:W-:Y:S02]  /*a4b0*/  LOP3.LUT R44, R45, 0xffffe000, RZ, 0xc0, !PT ;  /* 0xffffe0002d2c7812 */ /* 0x000fe400078ec0ff */
[----:B------:R-:W-:Y:S02]  /*a4c0*/  LOP3.LUT R45, R46, 0xffffe000, RZ, 0xc0, !PT ;  /* 0xffffe0002e2d7812 */ /* 0x000fe400078ec0ff */
[----:B------:R-:W-:Y:S01]  /*a4d0*/  LOP3.LUT R46, R47, 0xffffe000, RZ, 0xc0, !PT ;  /* 0xffffe0002f2e7812 */ /* 0x000fe200078ec0ff */
[C---:B------:R-:W-:Y:S01]  /*a4e0*/  FMUL R4, R32.reuse, R4 ;  /* 0x0000000420047220 */ /* 0x040fe20000400000 */
[C---:B------:R-:W-:Y:S01]  /*a4f0*/  FMUL R5, R32.reuse, R5 ;  /* 0x0000000520057220 */ /* 0x040fe20000400000 */
[C---:B------:R-:W-:Y:S01]  /*a500*/  FMUL R6, R32.reuse, R6 ;  /* 0x0000000620067220 */ /* 0x040fe20000400000 */
[C---:B------:R-:W-:Y:S01]  /*a510*/  FMUL R7, R32.reuse, R7 ;  /* 0x0000000720077220 */ /* 0x040fe20000400000 */
[C---:B------:R-:W-:Y:S01]  /*a520*/  FFMA R4, R35.reuse, R0, R4 ;  /* 0x0000000023047223 */ /* 0x040fe20000000004 */
[C---:B------:R-:W-:Y:S01]  /*a530*/  FFMA R5, R35.reuse, R2, R5 ;  /* 0x0000000223057223 */ /* 0x040fe20000000005 */
[C---:B------:R-:W-:Y:S01]  /*a540*/  FFMA R6, R35.reuse, R3, R6 ;  /* 0x0000000323067223 */ /* 0x040fe20000000006 */
[C---:B------:R-:W-:Y:S01]  /*a550*/  FFMA R7, R35.reuse, R20, R7 ;  /* 0x0000001423077223 */ /* 0x040fe20000000007 */
[C---:B------:R-:W-:Y:S01]  /*a560*/  FMUL R8, R32.reuse, R8 ;  /* 0x0000000820087220 */ /* 0x040fe20000400000 */
        /* <DEDUP_REMOVED lines=9> */
[----:B------:R-:W-:Y:S01]  /*a600*/  F2FP.TF32.F32.PACK_B R7, R7 ;  /* 0x00000007ff07723e */ /* 0x000fe200024050ff */
[C---:B------:R-:W-:Y:S01]  /*a610*/  FFMA R11, R35.reuse, R38, R11 ;  /* 0x00000026230b7223 */ /* 0x040fe2000000000b */
[C---:B------:R-:W-:Y:S01]  /*a620*/  FMUL R12, R32.reuse, R12 ;  /* 0x0000000c200c7220 */ /* 0x040fe20000400000 */
[----:B------:R-:W-:Y:S01]  /*a630*/  F2FP.TF32.F32.PACK_B R8, R8 ;  /* 0x00000008ff08723e */ /* 0x000fe200024050ff */
[C---:B------:R-:W-:Y:S01]  /*a640*/  FMUL R13, R32.reuse, R13 ;  /* 0x0000000d200d7220 */ /* 0x040fe20000400000 */
[----:B------:R1:W-:Y:S01]  /*a650*/  STS.128 [R79+0x6000], R4 ;  /* 0x006000044f007388 */ /* 0x0003e20000000c00 */
        /* <DEDUP_REMOVED lines=8> */
[C---:B------:R-:W-:Y:S01]  /*a6e0*/  FFMA R15, R35.reuse, R42, R15 ;  /* 0x0000002a230f7223 */ /* 0x040fe2000000000f */
[C---:B------:R-:W-:Y:S01]  /*a6f0*/  FMUL R16, R32.reuse, R16 ;  /* 0x0000001020107220 */ /* 0x040fe20000400000 */
[----:B------:R-:W-:Y:S01]  /*a700*/  F2FP.TF32.F32.PACK_B R12, R12 ;  /* 0x0000000cff0c723e */ /* 0x000fe200024050ff */
[----:B------:R1:W-:Y:S01]  /*a710*/  STS.128 [R78+0x6010], R8 ;  /* 0x006010084e007388 */ /* 0x0003e20000000c00 */
[C---:B------:R-:W-:Y:S01]  /*a720*/  FMUL R17, R32.reuse, R17 ;  /* 0x0000001120117220 */ /* 0x040fe20000400000 */
[C---:B------:R-:W-:Y:S01]  /*a730*/  FMUL R18, R32.reuse, R18 ;  /* 0x0000001220127220 */ /* 0x040fe20000400000 */
[----:B------:R-:W-:Y:S01]  /*a740*/  FMUL R19, R32, R19 ;  /* 0x0000001320137220 */ /* 0x000fe20000400000 */
[----:B------:R-:W-:Y:S01]  /*a750*/  F2FP.TF32.F32.PACK_B R13, R13 ;  /* 0x0000000dff0d723e */ /* 0x000fe200024050ff */
[C---:B------:R-:W-:Y:S01]  /*a760*/  FFMA R16, R35.reuse, R43, R16 ;  /* 0x0000002b23107223 */ /* 0x040fe20000000010 */
[----:B------:R-:W-:Y:S01]  /*a770*/  F2FP.TF32.F32.PACK_B R14, R14 ;  /* 0x0000000eff0e723e */ /* 0x000fe200024050ff */
[C---:B------:R-:W-:Y:S01]  /*a780*/  FFMA R17, R35.reuse, R44, R17 ;  /* 0x0000002c23117223 */ /* 0x040fe20000000011 */
[----:B------:R-:W-:Y:S01]  /*a790*/  F2FP.TF32.F32.PACK_B R15, R15 ;  /* 0x0000000fff0f723e */ /* 0x000fe200024050ff */
[C---:B------:R-:W-:Y:S01]  /*a7a0*/  FFMA R18, R35.reuse, R45, R18 ;  /* 0x0000002d23127223 */ /* 0x040fe20000000012 */
[----:B------:R-:W-:Y:S01]  /*a7b0*/  FFMA R19, R35, R46, R19 ;  /* 0x0000002e23137223 */ /* 0x000fe20000000013 */
[----:B------:R-:W-:Y:S02]  /*a7c0*/  F2FP.TF32.F32.PACK_B R16, R16 ;  /* 0x00000010ff10723e */ /* 0x000fe400024050ff */
[----:B------:R1:W-:Y:S01]  /*a7d0*/  STS.128 [R77+0x6020], R12 ;  /* 0x0060200c4d007388 */ /* 0x0003e20000000c00 */
[----:B------:R-:W-:Y:S02]  /*a7e0*/  F2FP.TF32.F32.PACK_B R17, R17 ;  /* 0x00000011ff11723e */ /* 0x000fe400024050ff */
        /* <DEDUP_REMOVED lines=20> */
.L_x_159:
[----:B------:R-:W-:Y:S05]  /*a930*/  BSYNC.RECONVERGENT B0 ;  /* 0x0000000000007941 */ /* 0x000fea0003800200 */
.L_x_158:
[----:B------:R-:W-:Y:S01]  /*a940*/  BAR.SYNC.DEFER_BLOCKING 0x1, 0x80 ;  /* 0x0042000000007b1d */ /* 0x000fe20000010000 */
[----:B------:R-:W-:Y:S01]  /*a950*/  UISETP.NE.AND UP0, UPT, UR49, -0x8, UPT ;  /* 0xfffffff83100788c */ /* 0x000fe2000bf05270 */
[----:B------:R-:W-:Y:S08]  /*a960*/  IADD3 R0, PT, PT, R30, 0x1, RZ ;  /* 0x000000011e007810 */ /* 0x000ff00007ffe0ff */
[----:B------:R-:W-:Y:S05]  /*a970*/  BRA.U !UP0, `(.L_x_160) ;  /* 0x0000000108287547 */ /* 0x000fea000b800000 */
[----:B------:R-:W-:Y:S01]  /*a980*/  ISETP.NE.AND P0, PT, R86, RZ, PT ;  /* 0x000000ff5600720c */ /* 0x000fe20003f05270 */
[----:B------:R-:W-:Y:S01]  /*a990*/  IMAD.U32 R3, RZ, RZ, UR51 ;  /* 0x00000033ff037e24 */ /* 0x000fe2000f8e00ff */
[----:B------:R-:W-:Y:S01]  /*a9a0*/  UIADD3 UR51, UPT, UPT, UR51, 0x1, URZ ;  /* 0x0000000133337890 */ /* 0x000fe2000fffe0ff */
[----:B------:R-:W-:Y:S03]  /*a9b0*/  IMAD.U32 R2, RZ, RZ, UR37 ;  /* 0x00000025ff027e24 */ /* 0x000fe6000f8e00ff */
[----:B------:R-:W-:Y:S04]  /*a9c0*/  UISETP.NE.AND UP0, UPT, UR51, 0x4, UPT ;  /* 0x000000043300788c */ /* 0x000fe8000bf05270 */
[----:B------:R-:W-:Y:S03]  /*a9d0*/  USEL UR51, UR51, URZ, UP0 ;  /* 0x000000ff33337287 */ /* 0x000fe60008000000 */
[----:B------:R-:W-:Y:S05]  /*a9e0*/  @P0 LEA R3, R3, UR48, 0x3 ;  /* 0x0000003003030c11 */ /* 0x000fea000f8e18ff */
[----:B------:R-:W-:Y:S05]  /*a9f0*/  @P0 VIADD R3, R3, 0x50 ;  /* 0x0000005003030836 */ /* 0x000fea0000000000 */
[----:B------:R-:W-:Y:S04]  /*aa00*/  @P0 PRMT R2, R2, 0x654, R3 ;  /* 0x0000065402020816 */ /* 0x000fe80000000003 */
[----:B------:R2:W-:Y:S03]  /*aa10*/  @P0 SYNCS.ARRIVE.TRANS64.RED.A1T0 RZ, [R2+URZ], RZ ;  /* 0x000000ff02ff09a7 */ /* 0x0005e600081004ff */
.L_x_160:
[----:B------:R-:W-:Y:S01]  /*aa20*/  ISETP.NE.AND P2, PT, R82, RZ, PT ;  /* 0x000000ff5200720c */ /* 0x000fe20003f45270 */
[----:B------:R-:W-:Y:S01]  /*aa30*/  UIADD3 UR49, UPT, UPT, UR49, 0x8, URZ ;  /* 0x0000000831317890 */ /* 0x000fe2000fffe0ff */
[----:B------:R-:W-:Y:S01]  /*aa40*/  ISETP.NE.AND P0, PT, R84, 0x2, PT ;  /* 0x000000025400780c */ /* 0x000fe20003f05270 */
[----:B------:R-:W-:Y:S01]  /*aa50*/  IMAD.IADD R20, R29, 0x1, R66 ;  /* 0x000000011d147824 */ /* 0x000fe200078e0242 */
[----:B------:R-:W-:Y:S01]  /*aa60*/  ISETP.NE.AND P1, PT, R0, 0x4, PT ;  /* 0x000000040000780c */ /* 0x000fe20003f25270 */
[----:B------:R-:W-:Y:S01]  /*aa70*/  IMAD.IADD R21, R31, 0x1, R68 ;  /* 0x000000011f157824 */ /* 0x000fe200078e0244 */
[----:B--2---:R-:W-:Y:S02]  /*aa80*/  SEL R2, RZ, 0x1, P0 ;  /* 0x00000001ff027807 */ /* 0x004fe40000000000 */
[----:B------:R-:W-:Y:S02]  /*aa90*/  SEL R3, RZ, 0x1, P1 ;  /* 0x00000001ff037807 */ /* 0x000fe40000800000 */
[----:B------:R-:W-:Y:S02]  /*aaa0*/  LOP3.LUT R75, R75, R2, RZ, 0x3c, !PT ;  /* 0x000000024b4b7212 */ /* 0x000fe400078e3cff */
[----:B------:R-:W-:Y:S02]  /*aab0*/  LOP3.LUT R76, R76, R3, RZ, 0x3c, !PT ;  /* 0x000000034c4c7212 */ /* 0x000fe400078e3cff */
[----:B------:R-:W-:Y:S02]  /*aac0*/  @P2 R2UR UR36, R74 ;  /* 0x000000004a2422ca */ /* 0x000fe400000e0000 */
[----:B------:R-:W-:Y:S02]  /*aad0*/  SEL R84, R84, RZ, P0 ;  /* 0x000000ff54547207 */ /* 0x000fe40000000000 */
[----:B------:R-:W-:Y:S01]  /*aae0*/  SEL R30, R0, RZ, P1 ;  /* 0x000000ff001e7207 */ /* 0x000fe20000800000 */
[----:B------:R-:W-:Y:S10]  /*aaf0*/  @P2 BRA `(.L_x_161) ;  /* 0xffffffa400a82947 */ /* 0x000ff4000383ffff */
[----:B------:R-:W-:-:S09]  /*ab00*/  UISETP.NE.AND UP0, UPT, UR50, URZ, UPT ;  /* 0x000000ff3200728c */ /* 0x000fd2000bf05270 */
[----:B------:R-:W-:Y:S05]  /*ab10*/  BRA.U !UP0, `(.L_x_162) ;  /* 0x0000000108487547 */ /* 0x000fea000b800000 */
[----:B------:R-:W2:Y:S02]  /*ab20*/  LDCU.64 UR4, c[0x0][0x890] ;  /* 0x00011200ff0477ac */ /* 0x000ea40008000a00 */
[----:B--2---:R-:W-:-:S04]  /*ab30*/  UISETP.NE.U32.AND UP0, UPT, UR4, URZ, UPT ;  /* 0x000000ff0400728c */ /* 0x004fc8000bf05070 */
[----:B------:R-:W-:-:S09]  /*ab40*/  UISETP.NE.AND.EX UP0, UPT, UR5, URZ, UPT, UP0 ;  /* 0x000000ff0500728c */ /* 0x000fd2000bf05300 */
[----:B------:R-:W-:Y:S05]  /*ab50*/  BRA.U UP0, `(.L_x_163) ;  /* 0x00000001000c7547 */ /* 0x000fea000b800000 */
[----:B------:R-:W-:-:S13]  /*ab60*/  FSETP.NEU.AND P0, PT, R35, RZ, PT ;  /* 0x000000ff2300720b */ /* 0x000fda0003f0d000 */
[----:B------:R-:W-:Y:S05]  /*ab70*/  @!P0 EXIT ;  /* 0x000000000000894d */ /* 0x000fea0003800000 */
[----:B------:R-:W-:Y:S05]  /*ab80*/  BRA `(.L_x_162) ;  /* 0x00000000002c7947 */ /* 0x000fea0003800000 */
.L_x_163:
[----:B------:R-:W-:Y:S01]  /*ab90*/  ISETP.NE.AND P0, PT, R83, RZ, PT ;  /* 0x000000ff5300720c */ /* 0x000fe20003f05270 */
[----:B------:R-:W-:-:S12]  /*aba0*/  BSSY.RECONVERGENT B0, `(.L_x_162) ;  /* 0x0000009000007945 */ /* 0x000fd80003800200 */
[----:B------:R-:W-:Y:S05]  /*abb0*/  @P0 BRA `(.L_x_164) ;  /* 0x0000000000140947 */ /* 0x000fea0003800000 */
[----:B------:R-:W2:Y:S02]  /*abc0*/  LDCU.64 UR4, c[0x0][0x888] ;  /* 0x00011100ff0477ac */ /* 0x000ea40008000a00 */
[----:B--2---:R-:W-:-:S04]  /*abd0*/  ISETP.NE.U32.AND P0, PT, RZ, UR4, PT ;  /* 0x00000004ff007c0c */ /* 0x004fc8000bf05070 */
[----:B------:R-:W-:-:S13]  /*abe0*/  ISETP.NE.AND.EX P0, PT, RZ, UR5, PT, P0 ;  /* 0x00000005ff007c0c */ /* 0x000fda000bf05300 */
[----:B------:R-:W-:Y:S05]  /*abf0*/  @!P0 EXIT ;  /* 0x000000000000894d */ /* 0x000fea0003800000 */
[----:B------:R-:W-:Y:S05]  /*ac00*/  BRA `(.L_x_165) ;  /* 0x0000000000087947 */ /* 0x000fea0003800000 */
.L_x_164:
[----:B------:R-:W-:-:S13]  /*ac10*/  FSETP.NEU.AND P0, PT, R35, RZ, PT ;  /* 0x000000ff2300720b */ /* 0x000fda0003f0d000 */
[----:B------:R-:W-:Y:S05]  /*ac20*/  @!P0 EXIT ;  /* 0x000000000000894d */ /* 0x000fea0003800000 */
.L_x_165:
[----:B------:R-:W-:Y:S05]  /*ac30*/  BSYNC.RECONVERGENT B0 ;  /* 0x0000000000007941 */ /* 0x000fea0003800200 */
.L_x_162:
[----:B------:R-:W-:Y:S01]  /*ac40*/  ULEA UR4, UR51, UR48, 0x3 ;  /* 0x0000003033047291 */ /* 0x000fe2000f8e18ff */
[----:B------:R-:W-:-:S04]  /*ac50*/  DEPBAR.LE SB0, 0x0 ;  /* 0x000080000000791a */ /* 0x000fc80000000000 */
[----:B------:R-:W-:-:S04]  /*ac60*/  UIADD3 UR4, UPT, UPT, UR4, 0x50, URZ ;  /* 0x0000005004047890 */ /* 0x000fc8000fffe0ff */
[----:B------:R-:W-:-:S09]  /*ac70*/  UPRMT UR4, UR37, 0x654, UR4 ;  /* 0x0000065425047896 */ /* 0x000fd20008000004 */
[----:B------:R-:W-:Y:S01]  /*ac80*/  SYNCS.ARRIVE.TRANS64.RED.A1T0 RZ, [UR4], RZ ;  /* 0x000000ffffff79a7 */ /* 0x000fe20008100404 */
[----:B------:R-:W-:Y:S05]  /*ac90*/  EXIT ;  /* 0x000000000000794d */ /* 0x000fea0003800000 */
.L_x_19:
[----:B--2---:R2:W1:Y:S02]  /*aca0*/  SYNCS.PHASECHK.TRANS64.TRYWAIT P0, [R3+URZ+0xf0], R2 ;  /* 0x0000f002030075a7 */ /* 0x00446400080011ff */
[----:B-1----:R-:W-:Y:S05]  /*acb0*/  @!P0 NANOSLEEP.SYNCS 0x989680 ;  /* 0x009896800000895d */ /* 0x002fea0003900000 */
[----:B------:R-:W1:Y:S02]  /*acc0*/  @!P0 SYNCS.PHASECHK.TRANS64 P0, [R3+URZ+0xf0], R2 ;  /* 0x0000f002030085a7 */ /* 0x000e6400080010ff */
[----:B-1----:R-:W-:Y:S05]  /*acd0*/  @!P0 BRA `(.L_x_19) ;  /* 0xfffffffc00f08947 */ /* 0x002fea000383ffff */
[----:B------:R-:W-:Y:S05]  /*ace0*/  BRA `(.L_x_166) ;  /* 0xffffff6800387947 */ /* 0x000fea000383ffff */
.L_x_22:
[----:B-1----:R-:W-:-:S07]  /*acf0*/  MOV R2, UR33 ;  /* 0x0000002100027c02 */ /* 0x002fce0008000f00 */
.L_x_167:
[----:B-1----:R1:W2:Y:S02]  /*ad00*/  SYNCS.PHASECHK.TRANS64.TRYWAIT P0, [R2+URZ+0x18], R5 ;  /* 0x00001805020075a7 */ /* 0x0022a400080011ff */
[----:B--2---:R-:W-:Y:S05]  /*ad10*/  @!P0 NANOSLEEP.SYNCS 0x989680 ;  /* 0x009896800000895d */ /* 0x004fea0003900000 */
[----:B------:R-:W2:Y:S02]  /*ad20*/  @!P0 SYNCS.PHASECHK.TRANS64 P0, [R2+URZ+0x18], R5 ;  /* 0x00001805020085a7 */ /* 0x000ea400080010ff */
[----:B--2---:R-:W-:Y:S05]  /*ad30*/  @!P0 BRA `(.L_x_167) ;  /* 0xfffffffc00f08947 */ /* 0x004fea000383ffff */
[----:B------:R-:W-:Y:S05]  /*ad40*/  BRA `(.L_x_21) ;  /* 0xffffff6800887947 */ /* 0x000fea000383ffff */
.L_x_28:
[----:B-1----:R-:W-:-:S07]  /*ad50*/  MOV R2, UR17 ;  /* 0x0000001100027c02 */ /* 0x002fce0008000f00 */
.L_x_168:
[----:B-1----:R1:W2:Y:S02]  /*ad60*/  SYNCS.PHASECHK.TRANS64.TRYWAIT P0, [R2+URZ+0x18], R5 ;  /* 0x00001805020075a7 */ /* 0x0022a400080011ff */
[----:B--2---:R-:W-:Y:S05]  /*ad70*/  @!P0 NANOSLEEP.SYNCS 0x989680 ;  /* 0x009896800000895d */ /* 0x004fea0003900000 */
[----:B------:R-:W2:Y:S02]  /*ad80*/  @!P0 SYNCS.PHASECHK.TRANS64 P0, [R2+URZ+0x18], R5 ;  /* 0x00001805020085a7 */ /* 0x000ea400080010ff */
[----:B--2---:R-:W-:Y:S05]  /*ad90*/  @!P0 BRA `(.L_x_168) ;  /* 0xfffffffc00f08947 */ /* 0x004fea000383ffff */
[----:B------:R-:W-:Y:S05]  /*ada0*/  BRA `(.L_x_27) ;  /* 0xffffff6c002c7947 */ /* 0x000fea000383ffff */
.L_x_32:
[----:B-1----:R1:W2:Y:S02]  /*adb0*/  SYNCS.PHASECHK.TRANS64.TRYWAIT P0, [R2+URZ+0x80], R3 ;  /* 0x00008003020075a7 */ /* 0x0022a400080011ff */
[----:B--2---:R-:W-:Y:S05]  /*adc0*/  @!P0 NANOSLEEP.SYNCS 0x989680 ;  /* 0x009896800000895d */ /* 0x004fea0003900000 */
[----:B------:R-:W2:Y:S02]  /*add0*/  @!P0 SYNCS.PHASECHK.TRANS64 P0, [R2+URZ+0x80], R3 ;  /* 0x00008003020085a7 */ /* 0x000ea400080010ff */
[----:B--2---:R-:W-:Y:S05]  /*ade0*/  @!P0 BRA `(.L_x_32) ;  /* 0xfffffffc00f08947 */ /* 0x004fea000383ffff */
[----:B------:R-:W-:Y:S05]  /*adf0*/  BRA `(.L_x_169) ;  /* 0xffffff6c00b87947 */ /* 0x000fea000383ffff */
.L_x_36:
[----:B----4-:R-:W-:-:S07]  /*ae00*/  MOV R0, UR5 ;  /* 0x0000000500007c02 */ /* 0x010fce0008000f00 */
.L_x_170:
[----:B-1----:R1:W2:Y:S02]  /*ae10*/  SYNCS.PHASECHK.TRANS64.TRYWAIT P0, [R0+URZ], R3 ;  /* 0x00000003000075a7 */ /* 0x0022a400080011ff */
[----:B--2---:R-:W-:Y:S05]  /*ae20*/  @!P0 NANOSLEEP.SYNCS 0x989680 ;  /* 0x009896800000895d */ /* 0x004fea0003900000 */
[----:B------:R-:W2:Y:S02]  /*ae30*/  @!P0 SYNCS.PHASECHK.TRANS64 P0, [R0+URZ], R3 ;  /* 0x00000003000085a7 */ /* 0x000ea400080010ff */
[----:B--2---:R-:W-:Y:S05]  /*ae40*/  @!P0 BRA `(.L_x_170) ;  /* 0xfffffffc00f08947 */ /* 0x004fea000383ffff */
[----:B------:R-:W-:Y:S05]  /*ae50*/  BRA `(.L_x_171) ;  /* 0xffffff7400287947 */ /* 0x000fea000383ffff */
.L_x_37:
[----:B----4-:R-:W-:-:S07]  /*ae60*/  MOV R0, UR5 ;  /* 0x0000000500007c02 */ /* 0x010fce0008000f00 */
.L_x_172:
[----:B-1----:R1:W2:Y:S02]  /*ae70*/  SYNCS.PHASECHK.TRANS64.TRYWAIT P0, [R0+URZ], R3 ;  /* 0x00000003000075a7 */ /* 0x0022a400080011ff */
[----:B--2---:R-:W-:Y:S05]  /*ae80*/  @!P0 NANOSLEEP.SYNCS 0x989680 ;  /* 0x009896800000895d */ /* 0x004fea0003900000 */
[----:B------:R-:W2:Y:S02]  /*ae90*/  @!P0 SYNCS.PHASECHK.TRANS64 P0, [R0+URZ], R3 ;  /* 0x00000003000085a7 */ /* 0x000ea400080010ff */
[----:B--2---:R-:W-:Y:S05]  /*aea0*/  @!P0 BRA `(.L_x_172) ;  /* 0xfffffffc00f08947 */ /* 0x004fea000383ffff */
[----:B------:R-:W-:Y:S05]  /*aeb0*/  BRA `(.L_x_173) ;  /* 0xffffff7400347947 */ /* 0x000fea000383ffff */
.L_x_40:
[----:B-1----:R1:W2:Y:S02]  /*aec0*/  SYNCS.PHASECHK.TRANS64.TRYWAIT P0, [R0+URZ+0xe0], R5 ;  /* 0x0000e005000075a7 */ /* 0x0022a400080011ff */
[----:B--2---:R-:W-:Y:S05]  /*aed0*/  @!P0 NANOSLEEP.SYNCS 0x989680 ;  /* 0x009896800000895d */ /* 0x004fea0003900000 */
[----:B------:R-:W2:Y:S02]  /*aee0*/  @!P0 SYNCS.PHASECHK.TRANS64 P0, [R0+URZ+0xe0], R5 ;  /* 0x0000e005000085a7 */ /* 0x000ea400080010ff */
[----:B--2---:R-:W-:Y:S05]  /*aef0*/  @!P0 BRA `(.L_x_40) ;  /* 0xfffffffc00f08947 */ /* 0x004fea000383ffff */
[----:B------:R-:W-:Y:S05]  /*af00*/  BRA `(.L_x_174) ;  /* 0xffffff7400907947 */ /* 0x000fea000383ffff */
.L_x_41:
[----:B------:R-:W-:-:S07]  /*af10*/  MOV R0, UR5 ;  /* 0x0000000500007c02 */ /* 0x000fce0008000f00 */
.L_x_175:
[----:B-1----:R1:W2:Y:S02]  /*af20*/  SYNCS.PHASECHK.TRANS64.TRYWAIT P0, [R0+URZ+0x90], R5 ;  /* 0x00009005000075a7 */ /* 0x0022a400080011ff */
[----:B--2---:R-:W-:Y:S05]  /*af30*/  @!P0 NANOSLEEP.SYNCS 0x989680 ;  /* 0x009896800000895d */ /* 0x004fea0003900000 */
[----:B------:R-:W2:Y:S02]  /*af40*/  @!P0 SYNCS.PHASECHK.TRANS64 P0, [R0+URZ+0x90], R5 ;  /* 0x00009005000085a7 */ /* 0x000ea400080010ff */
[----:B--2---:R-:W-:Y:S05]  /*af50*/  @!P0 BRA `(.L_x_175) ;  /* 0xfffffffc00f08947 */ /* 0x004fea000383ffff */
[----:B------:R-:W-:Y:S05]  /*af60*/  BRA `(.L_x_176) ;  /* 0xffffff7400a07947 */ /* 0x000fea000383ffff */
.L_x_42:
[----:B-1----:R1:W2:Y:S02]  /*af70*/  SYNCS.PHASECHK.TRANS64.TRYWAIT P1, [R0+URZ+0x80], R5 ;  /* 0x00008005000075a7 */ /* 0x0022a400080211ff */
[----:B--2---:R-:W-:Y:S05]  /*af80*/  @!P1 NANOSLEEP.SYNCS 0x989680 ;  /* 0x009896800000995d */ /* 0x004fea0003900000 */
[----:B------:R-:W2:Y:S02]  /*af90*/  @!P1 SYNCS.PHASECHK.TRANS64 P1, [R0+URZ+0x80], R5 ;  /* 0x00008005000095a7 */ /* 0x000ea400080210ff */
[----:B--2---:R-:W-:Y:S05]  /*afa0*/  @!P1 BRA `(.L_x_42) ;  /* 0xfffffffc00f09947 */ /* 0x004fea000383ffff */
[----:B------:R-:W-:Y:S05]  /*afb0*/  BRA `(.L_x_177) ;  /* 0xffffff7400d07947 */ /* 0x000fea000383ffff */
.L_x_45:
[----:B------:R-:W-:-:S07]  /*afc0*/  MOV R0, UR5 ;  /* 0x0000000500007c02 */ /* 0x000fce0008000f00 */
.L_x_178:
[----:B-1----:R1:W2:Y:S02]  /*afd0*/  SYNCS.PHASECHK.TRANS64.TRYWAIT P0, [R0+URZ+0x90], R3 ;  /* 0x00009003000075a7 */ /* 0x0022a400080011ff */
[----:B--2---:R-:W-:Y:S05]  /*afe0*/  @!P0 NANOSLEEP.SYNCS 0x989680 ;  /* 0x009896800000895d */ /* 0x004fea0003900000 */
[----:B------:R-:W2:Y:S02]  /*aff0*/  @!P0 SYNCS.PHASECHK.TRANS64 P0, [R0+URZ+0x90], R3 ;  /* 0x00009003000085a7 */ /* 0x000ea400080010ff */
[----:B--2---:R-:W-:Y:S05]  /*b000*/  @!P0 BRA `(.L_x_178) ;  /* 0xfffffffc00f08947 */ /* 0x004fea000383ffff */
[----:B------:R-:W-:Y:S05]  /*b010*/  BRA `(.L_x_44) ;  /* 0xffffff7800247947 */ /* 0x000fea000383ffff */
.L_x_52:
[----:B-1----:R1:W2:Y:S02]  /*b020*/  SYNCS.PHASECHK.TRANS64.TRYWAIT P1, [R0+URZ+0x80], R5 ;  /* 0x00008005000075a7 */ /* 0x0022a400080211ff */
[----:B--2---:R-:W-:Y:S05]  /*b030*/  @!P1 NANOSLEEP.SYNCS 0x989680 ;  /* 0x009896800000995d */ /* 0x004fea0003900000 */
[----:B------:R-:W2:Y:S02]  /*b040*/  @!P1 SYNCS.PHASECHK.TRANS64 P1, [R0+URZ+0x80], R5 ;  /* 0x00008005000095a7 */ /* 0x000ea400080210ff */
[----:B--2---:R-:W-:Y:S05]  /*b050*/  @!P1 BRA `(.L_x_52) ;  /* 0xfffffffc00f09947 */ /* 0x004fea000383ffff */
[----:B------:R-:W-:Y:S05]  /*b060*/  BRA `(.L_x_179) ;  /* 0xffffff7c00947947 */ /* 0x000fea000383ffff */
.L_x_53:
[----:B------:R-:W-:-:S07]  /*b070*/  MOV R3, UR7 ;  /* 0x0000000700037c02 */ /* 0x000fce0008000f00 */
.L_x_180:
[----:B-1----:R1:W2:Y:S02]  /*b080*/  SYNCS.PHASECHK.TRANS64.TRYWAIT P0, [R3+URZ+0xc0], R0 ;  /* 0x0000c000030075a7 */ /* 0x0022a400080011ff */
[----:B--2---:R-:W-:Y:S05]  /*b090*/  @!P0 NANOSLEEP.SYNCS 0x989680 ;  /* 0x009896800000895d */ /* 0x004fea0003900000 */
[----:B------:R-:W2:Y:S02]  /*b0a0*/  @!P0 SYNCS.PHASECHK.TRANS64 P0, [R3+URZ+0xc0], R0 ;  /* 0x0000c000030085a7 */ /* 0x000ea400080010ff */
[----:B--2---:R-:W-:Y:S05]  /*b0b0*/  @!P0 BRA `(.L_x_180) ;  /* 0xfffffffc00f08947 */ /* 0x004fea000383ffff */
[----:B------:R-:W-:Y:S05]  /*b0c0*/  BRA `(.L_x_181) ;  /* 0xffffff7c00cc7947 */ /* 0x000fea000383ffff */
.L_x_56:
[----:B------:R-:W-:Y:S07]  /*b0d0*/  MOV R0, UR6 ;  /* 0x0000000600007c02 */ /* 0x000fee0008000f00 */
.L_x_182:
[----:B-1----:R1:W2:Y:S02]  /*b0e0*/  SYNCS.PHASECHK.TRANS64.TRYWAIT P0, [R0+URZ], R3 ;  /* 0x00000003000075a7 */ /* 0x0022a400080011ff */
[----:B--2---:R-:W-:Y:S05]  /*b0f0*/  @!P0 NANOSLEEP.SYNCS 0x989680 ;  /* 0x009896800000895d */ /* 0x004fea0003900000 */
[----:B------:R-:W2:Y:S02]  /*b100*/  @!P0 SYNCS.PHASECHK.TRANS64 P0, [R0+URZ], R3 ;  /* 0x00000003000085a7 */ /* 0x000ea400080010ff */
[----:B--2---:R-:W-:Y:S05]  /*b110*/  @!P0 BRA `(.L_x_182) ;  /* 0xfffffffc00f08947 */ /* 0x004fea000383ffff */
[----:B------:R-:W-:Y:S05]  /*b120*/  BRA `(.L_x_55) ;  /* 0xffffff7c00e87947 */ /* 0x000fea000383ffff */
.L_x_59:
[----:B------:R-:W-:-:S07]  /*b130*/  MOV R0, UR6 ;  /* 0x0000000600007c02 */ /* 0x000fce0008000f00 */
.L_x_183:
[----:B--2---:R2:W4:Y:S02]  /*b140*/  SYNCS.PHASECHK.TRANS64.TRYWAIT P0, [R0+URZ], R3 ;  /* 0x00000003000075a7 */ /* 0x00452400080011ff */
[----:B----4-:R-:W-:Y:S05]  /*b150*/  @!P0 NANOSLEEP.SYNCS 0x989680 ;  /* 0x009896800000895d */ /* 0x010fea0003900000 */
[----:B------:R-:W4:Y:S02]  /*b160*/  @!P0 SYNCS.PHASECHK.TRANS64 P0, [R0+URZ], R3 ;  /* 0x00000003000085a7 */ /* 0x000f2400080010ff */
[----:B----4-:R-:W-:Y:S05]  /*b170*/  @!P0 BRA `(.L_x_183) ;  /* 0xfffffffc00f08947 */ /* 0x010fea000383ffff */
[----:B------:R-:W-:Y:S05]  /*b180*/  BRA `(.L_x_184) ;  /* 0xffffff8000c47947 */ /* 0x000fea000383ffff */
.L_x_60:
[----:B------:R-:W-:-:S07]  /*b190*/  MOV R0, UR6 ;  /* 0x0000000600007c02 */ /* 0x000fce0008000f00 */
.L_x_185:
[----:B-1----:R1:W2:Y:S02]  /*b1a0*/  SYNCS.PHASECHK.TRANS64.TRYWAIT P0, [R0+URZ], R3 ;  /* 0x00000003000075a7 */ /* 0x0022a400080011ff */
[----:B--2---:R-:W-:Y:S05]  /*b1b0*/  @!P0 NANOSLEEP.SYNCS 0x989680 ;  /* 0x009896800000895d */ /* 0x004fea0003900000 */
[----:B------:R-:W2:Y:S02]  /*b1c0*/  @!P0 SYNCS.PHASECHK.TRANS64 P0, [R0+URZ], R3 ;  /* 0x00000003000085a7 */ /* 0x000ea400080010ff */
[----:B--2---:R-:W-:Y:S05]  /*b1d0*/  @!P0 BRA `(.L_x_185) ;  /* 0xfffffffc00f08947 */ /* 0x004fea000383ffff */
[----:B------:R-:W-:Y:S05]  /*b1e0*/  BRA `(.L_x_186) ;  /* 0xffffff8000d07947 */ /* 0x000fea000383ffff */
.L_x_61:
[----:B------:R-:W-:-:S07]  /*b1f0*/  MOV R0, UR6 ;  /* 0x0000000600007c02 */ /* 0x000fce0008000f00 */
.L_x_187:
[----:B-1----:R1:W2:Y:S02]  /*b200*/  SYNCS.PHASECHK.TRANS64.TRYWAIT P0, [R0+URZ], R3 ;  /* 0x00000003000075a7 */ /* 0x0022a400080011ff */
[----:B--2---:R-:W-:Y:S05]  /*b210*/  @!P0 NANOSLEEP.SYNCS 0x989680 ;  /* 0x009896800000895d */ /* 0x004fea0003900000 */
[----:B------:R-:W2:Y:S02]  /*b220*/  @!P0 SYNCS.PHASECHK.TRANS64 P0, [R0+URZ], R3 ;  /* 0x00000003000085a7 */ /* 0x000ea400080010ff */
[----:B--2---:R-:W-:Y:S05]  /*b230*/  @!P0 BRA `(.L_x_187) ;  /* 0xfffffffc00f08947 */ /* 0x004fea000383ffff */
[----:B------:R-:W-:Y:S05]  /*b240*/  BRA `(.L_x_188) ;  /* 0xffffff8000dc7947 */ /* 0x000fea000383ffff */
.L_x_62:
[----:B------:R-:W-:-:S07]  /*b250*/  MOV R0, UR7 ;  /* 0x0000000700007c02 */ /* 0x000fce0008000f00 */
.L_x_189:
[----:B-1----:R1:W2:Y:S02]  /*b260*/  SYNCS.PHASECHK.TRANS64.TRYWAIT P0, [R0+URZ], R3 ;  /* 0x00000003000075a7 */ /* 0x0022a400080011ff */
[----:B--2---:R-:W-:Y:S05]  /*b270*/  @!P0 NANOSLEEP.SYNCS 0x989680 ;  /* 0x009896800000895d */ /* 0x004fea0003900000 */
[----:B------:R-:W2:Y:S02]  /*b280*/  @!P0 SYNCS.PHASECHK.TRANS64 P0, [R0+URZ], R3 ;  /* 0x00000003000085a7 */ /* 0x000ea400080010ff */
[----:B--2---:R-:W-:Y:S05]  /*b290*/  @!P0 BRA `(.L_x_189) ;  /* 0xfffffffc00f08947 */ /* 0x004fea000383ffff */
[----:B------:R-:W-:Y:S05]  /*b2a0*/  BRA `(.L_x_190) ;  /* 0xffffff8000e87947 */ /* 0x000fea000383ffff */
.L_x_67:
[----:B--2---:R2:W3:Y:S02]  /*b2b0*/  SYNCS.PHASECHK.TRANS64.TRYWAIT P0, [R0+URZ+0x80], R3 ;  /* 0x00008003000075a7 */ /* 0x0044e400080011ff */
[----:B---3--:R-:W-:Y:S05]  /*b2c0*/  @!P0 NANOSLEEP.SYNCS 0x989680 ;  /* 0x009896800000895d */ /* 0x008fea0003900000 */
[----:B------:R-:W3:Y:S02]  /*b2d0*/  @!P0 SYNCS.PHASECHK.TRANS64 P0, [R0+URZ+0x80], R3 ;  /* 0x00008003000085a7 */ /* 0x000ee400080010ff */
[----:B---3--:R-:W-:Y:S05]  /*b2e0*/  @!P0 BRA `(.L_x_67) ;  /* 0xfffffffc00f08947 */ /* 0x008fea000383ffff */
[----:B------:R-:W-:Y:S05]  /*b2f0*/  BRA `(.L_x_191) ;  /* 0xffffff8400ec7947 */ /* 0x000fea000383ffff */
.L_x_70:
[----:B------:R-:W-:Y:S07]  /*b300*/  MOV R0, UR7 ;  /* 0x0000000700007c02 */ /* 0x000fee0008000f00 */
.L_x_192:
[----:B--2---:R2:W3:Y:S02]  /*b310*/  SYNCS.PHASECHK.TRANS64.TRYWAIT P0, [R0+URZ+0x78], R3 ;  /* 0x00007803000075a7 */ /* 0x0044e400080011ff */
[----:B---3--:R-:W-:Y:S05]  /*b320*/  @!P0 NANOSLEEP.SYNCS 0x989680 ;  /* 0x009896800000895d */ /* 0x008fea0003900000 */
[----:B------:R-:W3:Y:S02]  /*b330*/  @!P0 SYNCS.PHASECHK.TRANS64 P0, [R0+URZ+0x78], R3 ;  /* 0x00007803000085a7 */ /* 0x000ee400080010ff */
[----:B---3--:R-:W-:Y:S05]  /*b340*/  @!P0 BRA `(.L_x_192) ;  /* 0xfffffffc00f08947 */ /* 0x008fea000383ffff */
[----:B------:R-:W-:Y:S05]  /*b350*/  BRA `(.L_x_69) ;  /* 0xffffff8800cc7947 */ /* 0x000fea000383ffff */
.L_x_73:
[----:B------:R-:W-:Y:S07]  /*b360*/  MOV R3, UR7 ;  /* 0x0000000700037c02 */ /* 0x000fee0008000f00 */
.L_x_193:
[----:B-1----:R1:W2:Y:S02]  /*b370*/  SYNCS.PHASECHK.TRANS64.TRYWAIT P0, [R3+URZ+0x50], R12 ;  /* 0x0000500c030075a7 */ /* 0x0022a400080011ff */
[----:B--2---:R-:W-:Y:S05]  /*b380*/  @!P0 NANOSLEEP.SYNCS 0x989680 ;  /* 0x009896800000895d */ /* 0x004fea0003900000 */
[----:B------:R-:W2:Y:S02]  /*b390*/  @!P0 SYNCS.PHASECHK.TRANS64 P0, [R3+URZ+0x50], R12 ;  /* 0x0000500c030085a7 */ /* 0x000ea400080010ff */
[----:B--2---:R-:W-:Y:S05]  /*b3a0*/  @!P0 BRA `(.L_x_193) ;  /* 0xfffffffc00f08947 */ /* 0x004fea000383ffff */
[----:B------:R-:W-:Y:S05]  /*b3b0*/  BRA `(.L_x_194) ;  /* 0xffffff8c00487947 */ /* 0x000fea000383ffff */
.L_x_74:
[----:B-1----:R-:W-:Y:S07]  /*b3c0*/  MOV R3, UR7 ;  /* 0x0000000700037c02 */ /* 0x002fee0008000f00 */
.L_x_195:
[----:B-1----:R1:W2:Y:S02]  /*b3d0*/  SYNCS.PHASECHK.TRANS64.TRYWAIT P0, [R3+URZ+0x58], R12 ;  /* 0x0000580c030075a7 */ /* 0x0022a400080011ff */
[----:B--2---:R-:W-:Y:S05]  /*b3e0*/  @!P0 NANOSLEEP.SYNCS 0x989680 ;  /* 0x009896800000895d */ /* 0x004fea0003900000 */
[----:B------:R-:W2:Y:S02]  /*b3f0*/  @!P0 SYNCS.PHASECHK.TRANS64 P0, [R3+URZ+0x58], R12 ;  /* 0x0000580c030085a7 */ /* 0x000ea400080010ff */
[----:B--2---:R-:W-:Y:S05]  /*b400*/  @!P0 BRA `(.L_x_195) ;  /* 0xfffffffc00f08947 */ /* 0x004fea000383ffff */
[----:B------:R-:W-:Y:S05]  /*b410*/  BRA `(.L_x_196) ;  /* 0xffffff8c00887947 */ /* 0x000fea000383ffff */
.L_x_75:
[----:B-1----:R-:W-:Y:S07]  /*b420*/  MOV R3, UR7 ;  /* 0x0000000700037c02 */ /* 0x002fee0008000f00 */
.L_x_197:
[----:B-1----:R1:W2:Y:S02]  /*b430*/  SYNCS.PHASECHK.TRANS64.TRYWAIT P0, [R3+URZ+0x60], R12 ;  /* 0x0000600c030075a7 */ /* 0x0022a400080011ff */
[----:B--2---:R-:W-:Y:S05]  /*b440*/  @!P0 NANOSLEEP.SYNCS 0x989680 ;  /* 0x009896800000895d */ /* 0x004fea0003900000 */
[----:B------:R-:W2:Y:S02]  /*b450*/  @!P0 SYNCS.PHASECHK.TRANS64 P0, [R3+URZ+0x60], R12 ;  /* 0x0000600c030085a7 */ /* 0x000ea400080010ff */
[----:B--2---:R-:W-:Y:S05]  /*b460*/  @!P0 BRA `(.L_x_197) ;  /* 0xfffffffc00f08947 */ /* 0x004fea000383ffff */
[----:B------:R-:W-:Y:S05]  /*b470*/  BRA `(.L_x_198) ;  /* 0xffffff8c00cc7947 */ /* 0x000fea000383ffff */
.L_x_76:
[----:B-1----:R-:W-:Y:S07]  /*b480*/  MOV R3, UR7 ;  /* 0x0000000700037c02 */ /* 0x002fee0008000f00 */
.L_x_199:
[----:B-1----:R1:W2:Y:S02]  /*b490*/  SYNCS.PHASECHK.TRANS64.TRYWAIT P0, [R3+URZ+0x68], R12 ;  /* 0x0000680c030075a7 */ /* 0x0022a400080011ff */
[----:B--2---:R-:W-:Y:S05]  /*b4a0*/  @!P0 NANOSLEEP.SYNCS 0x989680 ;  /* 0x009896800000895d */ /* 0x004fea0003900000 */
[----:B------:R-:W2:Y:S02]  /*b4b0*/  @!P0 SYNCS.PHASECHK.TRANS64 P0, [R3+URZ+0x68], R12 ;  /* 0x0000680c030085a7 */ /* 0x000ea400080010ff */
[----:B--2---:R-:W-:Y:S05]  /*b4c0*/  @!P0 BRA `(.L_x_199) ;  /* 0xfffffffc00f08947 */ /* 0x004fea000383ffff */
[----:B------:R-:W-:Y:S05]  /*b4d0*/  BRA `(.L_x_200) ;  /* 0xffffff9000147947 */ /* 0x000fea000383ffff */
.L_x_77:
[----:B-1----:R-:W-:Y:S07]  /*b4e0*/  MOV R3, UR7 ;  /* 0x0000000700037c02 */ /* 0x002fee0008000f00 */
.L_x_201:
[----:B-1----:R1:W2:Y:S02]  /*b4f0*/  SYNCS.PHASECHK.TRANS64.TRYWAIT P0, [R3+URZ+0x50], R20 ;  /* 0x00005014030075a7 */ /* 0x0022a400080011ff */
[----:B--2---:R-:W-:Y:S05]  /*b500*/  @!P0 NANOSLEEP.SYNCS 0x989680 ;  /* 0x009896800000895d */ /* 0x004fea0003900000 */
[----:B------:R-:W2:Y:S02]  /*b510*/  @!P0 SYNCS.PHASECHK.TRANS64 P0, [R3+URZ+0x50], R20 ;  /* 0x00005014030085a7 */ /* 0x000ea400080010ff */
[----:B--2---:R-:W-:Y:S05]  /*b520*/  @!P0 BRA `(.L_x_201) ;  /* 0xfffffffc00f08947 */ /* 0x004fea000383ffff */
[----:B------:R-:W-:Y:S05]  /*b530*/  BRA `(.L_x_202) ;  /* 0xffffff9000607947 */ /* 0x000fea000383ffff */
.L_x_78:
[----:B-1----:R-:W-:Y:S07]  /*b540*/  MOV R3, UR7 ;  /* 0x0000000700037c02 */ /* 0x002fee0008000f00 */
.L_x_203:
[----:B-1----:R1:W2:Y:S02]  /*b550*/  SYNCS.PHASECHK.TRANS64.TRYWAIT P0, [R3+URZ+0x58], R20 ;  /* 0x00005814030075a7 */ /* 0x0022a400080011ff */
[----:B--2---:R-:W-:Y:S05]  /*b560*/  @!P0 NANOSLEEP.SYNCS 0x989680 ;  /* 0x009896800000895d */ /* 0x004fea0003900000 */
[----:B------:R-:W2:Y:S02]  /*b570*/  @!P0 SYNCS.PHASECHK.TRANS64 P0, [R3+URZ+0x58], R20 ;  /* 0x00005814030085a7 */ /* 0x000ea400080010ff */
[----:B--2---:R-:W-:Y:S05]  /*b580*/  @!P0 BRA `(.L_x_203) ;  /* 0xfffffffc00f08947 */ /* 0x004fea000383ffff */
[----:B------:R-:W-:Y:S05]  /*b590*/  BRA `(.L_x_204) ;  /* 0xffffff9000a87947 */ /* 0x000fea000383ffff */
.L_x_79:
[----:B-1----:R-:W-:Y:S07]  /*b5a0*/  MOV R3, UR7 ;  /* 0x0000000700037c02 */ /* 0x002fee0008000f00 */
.L_x_205:
[----:B-1----:R1:W2:Y:S02]  /*b5b0*/  SYNCS.PHASECHK.TRANS64.TRYWAIT P0, [R3+URZ+0x60], R20 ;  /* 0x00006014030075a7 */ /* 0x0022a400080011ff */
[----:B--2---:R-:W-:Y:S05]  /*b5c0*/  @!P0 NANOSLEEP.SYNCS 0x989680 ;  /* 0x009896800000895d */ /* 0x004fea0003900000 */
[----:B------:R-:W2:Y:S02]  /*b5d0*/  @!P0 SYNCS.PHASECHK.TRANS64 P0, [R3+URZ+0x60], R20 ;  /* 0x00006014030085a7 */ /* 0x000ea400080010ff */
[----:B--2---:R-:W-:Y:S05]  /*b5e0*/  @!P0 BRA `(.L_x_205) ;  /* 0xfffffffc00f08947 */ /* 0x004fea000383ffff */
[----:B------:R-:W-:Y:S05]  /*b5f0*/  BRA `(.L_x_206) ;  /* 0xffffff9000f07947 */ /* 0x000fea000383ffff */
.L_x_80:
[----:B------:R-:W-:Y:S07]  /*b600*/  MOV R3, UR7 ;  /* 0x0000000700037c02 */ /* 0x000fee0008000f00 */
.L_x_207:
[----:B-1----:R1:W2:Y:S02]  /*b610*/  SYNCS.PHASECHK.TRANS64.TRYWAIT P0, [R3+URZ+0x68], R20 ;  /* 0x00006814030075a7 */ /* 0x0022a400080011ff */
[----:B--2---:R-:W-:Y:S05]  /*b620*/  @!P0 NANOSLEEP.SYNCS 0x989680 ;  /* 0x009896800000895d */ /* 0x004fea0003900000 */
[----:B------:R-:W2:Y:S02]  /*b630*/  @!P0 SYNCS.PHASECHK.TRANS64 P0, [R3+URZ+0x68], R20 ;  /* 0x00006814030085a7 */ /* 0x000ea400080010ff */
[----:B--2---:R-:W-:Y:S05]  /*b640*/  @!P0 BRA `(.L_x_207) ;  /* 0xfffffffc00f08947 */ /* 0x004fea000383ffff */
[----:B------:R-:W-:Y:S05]  /*b650*/  BRA `(.L_x_208) ;  /* 0xffffff9400787947 */ /* 0x000fea000383ffff */
.L_x_82:
[----:B------:R-:W-:-:S07]  /*b660*/  MOV R3, UR7 ;  /* 0x0000000700037c02 */ /* 0x000fce0008000f00 */
.L_x_209:
[----:B-1----:R1:W3:Y:S02]  /*b670*/  SYNCS.PHASECHK.TRANS64.TRYWAIT P0, [R3+URZ+0x50], R12 ;  /* 0x0000500c030075a7 */ /* 0x0022e400080011ff */
[----:B---3--:R-:W-:Y:S05]  /*b680*/  @!P0 NANOSLEEP.SYNCS 0x989680 ;  /* 0x009896800000895d */ /* 0x008fea0003900000 */
[----:B------:R-:W3:Y:S02]  /*b690*/  @!P0 SYNCS.PHASECHK.TRANS64 P0, [R3+URZ+0x50], R12 ;  /* 0x0000500c030085a7 */ /* 0x000ee400080010ff */
[----:B---3--:R-:W-:Y:S05]  /*b6a0*/  @!P0 BRA `(.L_x_209) ;  /* 0xfffffffc00f08947 */ /* 0x008fea000383ffff */
[----:B------:R-:W-:Y:S05]  /*b6b0*/  BRA `(.L_x_210) ;  /* 0xffffff9400e07947 */ /* 0x000fea000383ffff */
.L_x_83:
[----:B-1----:R-:W-:-:S07]  /*b6c0*/  MOV R3, UR7 ;  /* 0x0000000700037c02 */ /* 0x002fce0008000f00 */
.L_x_211:
[----:B-1----:R1:W3:Y:S02]  /*b6d0*/  SYNCS.PHASECHK.TRANS64.TRYWAIT P0, [R3+URZ+0x58], R12 ;  /* 0x0000580c030075a7 */ /* 0x0022e400080011ff */
[----:B---3--:R-:W-:Y:S05]  /*b6e0*/  @!P0 NANOSLEEP.SYNCS 0x989680 ;  /* 0x009896800000895d */ /* 0x008fea0003900000 */
[----:B------:R-:W3:Y:S02]  /*b6f0*/  @!P0 SYNCS.PHASECHK.TRANS64 P0, [R3+URZ+0x58], R12 ;  /* 0x0000580c030085a7 */ /* 0x000ee400080010ff */
[----:B---3--:R-:W-:Y:S05]  /*b700*/  @!P0 BRA `(.L_x_211) ;  /* 0xfffffffc00f08947 */ /* 0x008fea000383ffff */
[----:B------:R-:W-:Y:S05]  /*b710*/  BRA `(.L_x_212) ;  /* 0xffffff9400d07947 */ /* 0x000fea000383ffff */
.L_x_84:
[----:B-1----:R-:W-:-:S07]  /*b720*/  MOV R3, UR7 ;  /* 0x0000000700037c02 */ /* 0x002fce0008000f00 */
.L_x_213:
[----:B-1----:R1:W3:Y:S02]  /*b730*/  SYNCS.PHASECHK.TRANS64.TRYWAIT P0, [R3+URZ+0x60], R12 ;  /* 0x0000600c030075a7 */ /* 0x0022e400080011ff */
[----:B---3--:R-:W-:Y:S05]  /*b740*/  @!P0 NANOSLEEP.SYNCS 0x989680 ;  /* 0x009896800000895d */ /* 0x008fea0003900000 */
[----:B------:R-:W3:Y:S02]  /*b750*/  @!P0 SYNCS.PHASECHK.TRANS64 P0, [R3+URZ+0x60], R12 ;  /* 0x0000600c030085a7 */ /* 0x000ee400080010ff */
[----:B---3--:R-:W-:Y:S05]  /*b760*/  @!P0 BRA `(.L_x_213) ;  /* 0xfffffffc00f08947 */ /* 0x008fea000383ffff */
[----:B------:R-:W-:Y:S05]  /*b770*/  BRA `(.L_x_214) ;  /* 0xffffff9400c47947 */ /* 0x000fea000383ffff */
.L_x_86:
[----:B--2---:R2:W4:Y:S02]  /*b780*/  SYNCS.PHASECHK.TRANS64.TRYWAIT P0, [R0+URZ+0x80], R3 ;  /* 0x00008003000075a7 */ /* 0x00452400080011ff */
[----:B----4-:R-:W-:Y:S05]  /*b790*/  @!P0 NANOSLEEP.SYNCS 0x989680 ;  /* 0x009896800000895d */ /* 0x010fea0003900000 */
[----:B------:R-:W4:Y:S02]  /*b7a0*/  @!P0 SYNCS.PHASECHK.TRANS64 P0, [R0+URZ+0x80], R3 ;  /* 0x00008003000085a7 */ /* 0x000f2400080010ff */
[----:B----4-:R-:W-:Y:S05]  /*b7b0*/  @!P0 BRA `(.L_x_86) ;  /* 0xfffffffc00f08947 */ /* 0x010fea000383ffff */
[----:B------:R-:W-:Y:S05]  /*b7c0*/  BRA `(.L_x_215) ;  /* 0xffffff9800887947 */ /* 0x000fea000383ffff */
.L_x_97:
[----:B-1----:R-:W-:Y:S04]  /*b7d0*/  MOV R2, UR48 ;  /* 0x0000003000027c02 */ /* 0x002fe80008000f00 */
[----:B------:R1:W3:Y:S03]  /*b7e0*/  SYNCS.PHASECHK.TRANS64.TRYWAIT P1, [R2+URZ+0x30], R3 ;  /* 0x00003003020075a7 */ /* 0x0002e600080211ff */
[----:B---3--:R-:W-:Y:S05]  /*b7f0*/  @!P1 NANOSLEEP.SYNCS 0x989680 ;  /* 0x009896800000995d */ /* 0x008fea0003900000 */
[----:B------:R-:W3:Y:S02]  /*b800*/  @!P1 SYNCS.PHASECHK.TRANS64 P1, [R2+URZ+0x30], R3 ;  /* 0x00003003020095a7 */ /* 0x000ee400080210ff */
[----:B---3--:R-:W-:Y:S05]  /*b810*/  @!P1 BRA `(.L_x_97) ;  /* 0xfffffffc00ec9947 */ /* 0x008fea000383ffff */
[----:B------:R-:W-:Y:S05]  /*b820*/  BRA `(.L_x_96) ;  /* 0xffffffa400907947 */ /* 0x000fea000383ffff */
.L_x_99:
[----:B-1----:R1:W4:Y:S02]  /*b830*/  SYNCS.PHASECHK.TRANS64.TRYWAIT P0, [R87+URZ+0xa0], R0 ;  /* 0x0000a000570075a7 */ /* 0x00232400080011ff */
[----:B----4-:R-:W-:Y:S05]  /*b840*/  @!P0 NANOSLEEP.SYNCS 0x989680 ;  /* 0x009896800000895d */ /* 0x010fea0003900000 */
[----:B------:R-:W4:Y:S02]  /*b850*/  @!P0 SYNCS.PHASECHK.TRANS64 P0, [R87+URZ+0xa0], R0 ;  /* 0x0000a000570085a7 */ /* 0x000f2400080010ff */
[----:B----4-:R-:W-:Y:S05]  /*b860*/  @!P0 BRA `(.L_x_99) ;  /* 0xfffffffc00f08947 */ /* 0x010fea000383ffff */
[----:B------:R-:W-:Y:S05]  /*b870*/  BRA `(.L_x_98) ;  /* 0xffffffa400b87947 */ /* 0x000fea000383ffff */
.L_x_108:
[----:B-1----:R1:W2:Y:S02]  /*b880*/  SYNCS.PHASECHK.TRANS64.TRYWAIT P0, [R3+URZ+0x30], R0 ;  /* 0x00003000030075a7 */ /* 0x0022a400080011ff */
[----:B--2---:R-:W-:Y:S05]  /*b890*/  @!P0 NANOSLEEP.SYNCS 0x989680 ;  /* 0x009896800000895d */ /* 0x004fea0003900000 */
[----:B------:R-:W2:Y:S02]  /*b8a0*/  @!P0 SYNCS.PHASECHK.TRANS64 P0, [R3+URZ+0x30], R0 ;  /* 0x00003000030085a7 */ /* 0x000ea400080010ff */
[----:B--2---:R-:W-:Y:S05]  /*b8b0*/  @!P0 BRA `(.L_x_108) ;  /* 0xfffffffc00f08947 */ /* 0x004fea000383ffff */
[----:B------:R-:W-:Y:S05]  /*b8c0*/  BRA `(.L_x_107) ;  /* 0xffffffac00d47947 */ /* 0x000fea000383ffff */
.L_x_116:
[----:B-1----:R1:W2:Y:S02]  /*b8d0*/  SYNCS.PHASECHK.TRANS64.TRYWAIT P0, [R91+URZ+0x30], R6 ;  /* 0x000030065b0075a7 */ /* 0x0022a400080011ff */
[----:B--2---:R-:W-:Y:S05]  /*b8e0*/  @!P0 NANOSLEEP.SYNCS 0x989680 ;  /* 0x009896800000895d */ /* 0x004fea0003900000 */
[----:B------:R-:W2:Y:S02]  /*b8f0*/  @!P0 SYNCS.PHASECHK.TRANS64 P0, [R91+URZ+0x30], R6 ;  /* 0x000030065b0085a7 */ /* 0x000ea400080010ff */
[----:B--2---:R-:W-:Y:S05]  /*b900*/  @!P0 BRA `(.L_x_116) ;  /* 0xfffffffc00f08947 */ /* 0x004fea000383ffff */
[----:B------:R-:W-:Y:S05]  /*b910*/  BRA `(.L_x_115) ;  /* 0xffffffb800147947 */ /* 0x000fea000383ffff */
.L_x_124:
[----:B-1----:R1:W2:Y:S02]  /*b920*/  SYNCS.PHASECHK.TRANS64.TRYWAIT P0, [R91+URZ+0x30], R6 ;  /* 0x000030065b0075a7 */ /* 0x0022a400080011ff */
[----:B--2---:R-:W-:Y:S05]  /*b930*/  @!P0 NANOSLEEP.SYNCS 0x989680 ;  /* 0x009896800000895d */ /* 0x004fea0003900000 */
[----:B------:R-:W2:Y:S02]  /*b940*/  @!P0 SYNCS.PHASECHK.TRANS64 P0, [R91+URZ+0x30], R6 ;  /* 0x000030065b0085a7 */ /* 0x000ea400080010ff */
[----:B--2---:R-:W-:Y:S05]  /*b950*/  @!P0 BRA `(.L_x_124) ;  /* 0xfffffffc00f08947 */ /* 0x004fea000383ffff */
[----:B------:R-:W-:Y:S05]  /*b960*/  BRA `(.L_x_123) ;  /* 0xffffffc000587947 */ /* 0x000fea000383ffff */
.L_x_132:
[----:B-1----:R1:W2:Y:S02]  /*b970*/  SYNCS.PHASECHK.TRANS64.TRYWAIT P0, [R92+URZ+0x30], R5 ;  /* 0x000030055c0075a7 */ /* 0x0022a400080011ff */
[----:B--2---:R-:W-:Y:S05]  /*b980*/  @!P0 NANOSLEEP.SYNCS 0x989680 ;  /* 0x009896800000895d */ /* 0x004fea0003900000 */
[----:B------:R-:W2:Y:S02]  /*b990*/  @!P0 SYNCS.PHASECHK.TRANS64 P0, [R92+URZ+0x30], R5 ;  /* 0x000030055c0085a7 */ /* 0x000ea400080010ff */
[----:B--2---:R-:W-:Y:S05]  /*b9a0*/  @!P0 BRA `(.L_x_132) ;  /* 0xfffffffc00f08947 */ /* 0x004fea000383ffff */
[----:B------:R-:W-:Y:S05]  /*b9b0*/  BRA `(.L_x_131) ;  /* 0xffffffc800a87947 */ /* 0x000fea000383ffff */
.L_x_140:
[----:B-1----:R1:W2:Y:S02]  /*b9c0*/  SYNCS.PHASECHK.TRANS64.TRYWAIT P0, [R92+URZ+0x30], R5 ;  /* 0x000030055c0075a7 */ /* 0x0022a400080011ff */
[----:B--2---:R-:W-:Y:S05]  /*b9d0*/  @!P0 NANOSLEEP.SYNCS 0x989680 ;  /* 0x009896800000895d */ /* 0x004fea0003900000 */
[----:B------:R-:W2:Y:S02]  /*b9e0*/  @!P0 SYNCS.PHASECHK.TRANS64 P0, [R92+URZ+0x30], R5 ;  /* 0x000030055c0085a7 */ /* 0x000ea400080010ff */
[----:B--2---:R-:W-:Y:S05]  /*b9f0*/  @!P0 BRA `(.L_x_140) ;  /* 0xfffffffc00f08947 */ /* 0x004fea000383ffff */
[----:B------:R-:W-:Y:S05]  /*ba00*/  BRA `(.L_x_139) ;  /* 0xffffffd400087947 */ /* 0x000fea000383ffff */
.L_x_148:
[----:B-1----:R1:W2:Y:S02]  /*ba10*/  SYNCS.PHASECHK.TRANS64.TRYWAIT P0, [R92+URZ+0x30], R5 ;  /* 0x000030055c0075a7 */ /* 0x0022a400080011ff */
[----:B--2---:R-:W-:Y:S05]  /*ba20*/  @!P0 NANOSLEEP.SYNCS 0x989680 ;  /* 0x009896800000895d */ /* 0x004fea0003900000 */
[----:B------:R-:W2:Y:S02]  /*ba30*/  @!P0 SYNCS.PHASECHK.TRANS64 P0, [R92+URZ+0x30], R5 ;  /* 0x000030055c0085a7 */ /* 0x000ea400080010ff */
[----:B--2---:R-:W-:Y:S05]  /*ba40*/  @!P0 BRA `(.L_x_148) ;  /* 0xfffffffc00f08947 */ /* 0x004fea000383ffff */
[----:B------:R-:W-:Y:S05]  /*ba50*/  BRA `(.L_x_147) ;  /* 0xffffffdc005c7947 */ /* 0x000fea000383ffff */
.L_x_156:
[----:B-1----:R1:W2:Y:S02]  /*ba60*/  SYNCS.PHASECHK.TRANS64.TRYWAIT P0, [R92+URZ+0x30], R5 ;  /* 0x000030055c0075a7 */ /* 0x0022a400080011ff */
[----:B--2---:R-:W-:Y:S05]  /*ba70*/  @!P0 NANOSLEEP.SYNCS 0x989680 ;  /* 0x009896800000895d */ /* 0x004fea0003900000 */
[----:B------:R-:W2:Y:S02]  /*ba80*/  @!P0 SYNCS.PHASECHK.TRANS64 P0, [R92+URZ+0x30], R5 ;  /* 0x000030055c0085a7 */ /* 0x000ea400080010ff */
[----:B--2---:R-:W-:Y:S05]  /*ba90*/  @!P0 BRA `(.L_x_156) ;  /* 0xfffffffc00f08947 */ /* 0x004fea000383ffff */
[----:B------:R-:W-:Y:S05]  /*baa0*/  BRA `(.L_x_155) ;  /* 0xffffffe400b07947 */ /* 0x000fea000383ffff */
        .weak           $__internal_0_$__cuda_sm10x_tcgen05_guardrail_trap_col_being_dealloced_not_returned_by_alloc
        .type           $__internal_0_$__cuda_sm10x_tcgen05_guardrail_trap_col_being_dealloced_not_returned_by_alloc,@function
        .size           $__internal_0_$__cuda_sm10x_tcgen05_guardrail_trap_col_being_dealloced_not_returned_by_alloc,($__internal_1_$__cuda_sm10x_tcgen05_guardrail_trap_phase_invalid_during_alloc - $__internal_0_$__cuda_sm10x_tcgen05_guardrail_trap_col_being_dealloced_not_returned_by_alloc)
$__internal_0_$__cuda_sm10x_tcgen05_guardrail_trap_col_being_dealloced_not_returned_by_alloc:
[----:B------:R-:W-:Y:S05]  /*bab0*/  BPT.TRAP 0x1 ;  /* 0x000000040000795c */ /* 0x000fea0000300000 */
[----:B------:R-:W-:-:S04]  /*bac0*/  HFMA2 R3, -RZ, RZ, 0, 0 ;  /* 0x00000000ff037431 */ /* 0x000fc800000001ff */
[----:B------:R-:W-:Y:S05]  /*bad0*/  RET.REL.NODEC R2 `(_ZN7cutlass13device_kernelINS_4gemm6kernel13GemmUniversalIN4cute5tupleIJiiiiEEENS1_10collective13CollectiveMmaINS1_35MainloopSm100TmaUmmaWarpSpecializedILi3ELi2ELi4ENS5_IJNS4_1CILi1EEESB_SB_EEEEENS5_IJNSA_ILi128EEESE_NSA_ILi32EEEEEENS_10tfloat32_tENS5_IJlSB_lEEESH_SI_NS4_8TiledMMAINS4_8MMA_AtomIJNS4_17SM100_MMA_TF32_SSISH_SH_fLi128ELi128ELNS4_4UMMA5MajorE0ELSN_0ELNSM_7ScaleInE0ELSO_0EEEEEENS4_6LayoutISC_NS5_IJNSA_ILi0EEESS_SS_EEEEENS5_IJNS4_10UnderscoreESV_SV_EEEEENS4_13SM90_TMA_LOADENS4_14ComposedLayoutINS4_7SwizzleILi3ELi4ELi3EEENS4_18smem_ptr_flag_bitsILi32EEENSR_INS5_IJNSA_ILi8EEESF_EEENS5_IJSF_SB_EEEEEEEvNS4_8identityESY_S18_vS19_EENS_8epilogue10collective18CollectiveEpilogueINS1B_23Sm100TmaWarpSpecializedILi4ELi2ELi16ELb1ELb0EEEJSG_NS5_IJNSR_ISE_SB_EENSR_INSA_ILi16EEESB_EEEEESH_SI_SH_SI_NS1B_6fusion15FusionCallbacksIS1F_NS1K_17LinearCombinationISH_fSH_fLNS_15FloatRoundStyleE2EEESG_S1J_JEEENS4_5SM1004TMEM4LOAD26SM100_TMEM_LOAD_32dp32b16xESY_NSZ_INS10_ILi2ELi4ELi3EEES13_NSR_INS5_IJS14_S1H_EEENS5_IJS1H_SB_EEEEEEENS4_39AutoVectorizingCopyWithAssumedAlignmentILi128EEENS4_14SM90_TMA_STOREES1Y_S20_S20_EEEvvEEEEvNT_6ParamsE) ;  /* 0xffffff4402487950 */ /* 0x000fea0003c3ffff */
        .weak           $__internal_1_$__cuda_sm10x_tcgen05_guardrail_trap_phase_invalid_during_alloc
        .type           $__internal_1_$__cuda_sm10x_tcgen05_guardrail_trap_phase_invalid_during_alloc,@function
        .size           $__internal_1_$__cuda_sm10x_tcgen05_guardrail_trap_phase_invalid_during_alloc,($__internal_2_$__cuda_sm10x_tcgen05_guardrail_trap_unallocated_columns_being_dealloced - $__internal_1_$__cuda_sm10x_tcgen05_guardrail_trap_phase_invalid_during_alloc)
$__internal_1_$__cuda_sm10x_tcgen05_guardrail_trap_phase_invalid_during_alloc:
[----:B------:R-:W-:Y:S05]  /*bae0*/  BPT.TRAP 0x1 ;  /* 0x000000040000795c */ /* 0x000fea0000300000 */
[----:B------:R-:W-:-:S04]  /*baf0*/  MOV R3, 0x0 ;  /* 0x0000000000037802 */ /* 0x000fc80000000f00 */
[----:B------:R-:W-:Y:S05]  /*bb00*/  RET.REL.NODEC R2 `(_ZN7cutlass13device_kernelINS_4gemm6kernel13GemmUniversalIN4cute5tupleIJiiiiEEENS1_10collective13CollectiveMmaINS1_35MainloopSm100TmaUmmaWarpSpecializedILi3ELi2ELi4ENS5_IJNS4_1CILi1EEESB_SB_EEEEENS5_IJNSA_ILi128EEESE_NSA_ILi32EEEEEENS_10tfloat32_tENS5_IJlSB_lEEESH_SI_NS4_8TiledMMAINS4_8MMA_AtomIJNS4_17SM100_MMA_TF32_SSISH_SH_fLi128ELi128ELNS4_4UMMA5MajorE0ELSN_0ELNSM_7ScaleInE0ELSO_0EEEEEENS4_6LayoutISC_NS5_IJNSA_ILi0EEESS_SS_EEEEENS5_IJNS4_10UnderscoreESV_SV_EEEEENS4_13SM90_TMA_LOADENS4_14ComposedLayoutINS4_7SwizzleILi3ELi4ELi3EEENS4_18smem_ptr_flag_bitsILi32EEENSR_INS5_IJNSA_ILi8EEESF_EEENS5_IJSF_SB_EEEEEEEvNS4_8identityESY_S18_vS19_EENS_8epilogue10collective18CollectiveEpilogueINS1B_23Sm100TmaWarpSpecializedILi4ELi2ELi16ELb1ELb0EEEJSG_NS5_IJNSR_ISE_SB_EENSR_INSA_ILi16EEESB_EEEEESH_SI_SH_SI_NS1B_6fusion15FusionCallbacksIS1F_NS1K_17LinearCombinationISH_fSH_fLNS_15FloatRoundStyleE2EEESG_S1J_JEEENS4_5SM1004TMEM4LOAD26SM100_TMEM_LOAD_32dp32b16xESY_NSZ_INS10_ILi2ELi4ELi3EEES13_NSR_INS5_IJS14_S1H_EEENS5_IJS1H_SB_EEEEEEENS4_39AutoVectorizingCopyWithAssumedAlignmentILi128EEENS4_14SM90_TMA_STOREES1Y_S20_S20_EEEvvEEEEvNT_6ParamsE) ;  /* 0xffffff44023c7950 */ /* 0x000fea0003c3ffff */
        .weak           $__internal_2_$__cuda_sm10x_tcgen05_guardrail_trap_unallocated_columns_being_dealloced
        .type           $__internal_2_$__cuda_sm10x_tcgen05_guardrail_trap_unallocated_columns_being_dealloced,@function
        .size           $__internal_2_$__cuda_sm10x_tcgen05_guardrail_trap_unallocated_columns_being_dealloced,(.L_x_217 - $__internal_2_$__cuda_sm10x_tcgen05_guardrail_trap_unallocated_columns_being_dealloced)
$__internal_2_$__cuda_sm10x_tcgen05_guardrail_trap_unallocated_columns_being_dealloced:
[----:B------:R-:W-:Y:S05]  /*bb10*/  BPT.TRAP 0x1 ;  /* 0x000000040000795c */ /* 0x000fea0000300000 */
[----:B------:R-:W-:-:S04]  /*bb20*/  HFMA2 R3, -RZ, RZ, 0, 0 ;  /* 0x00000000ff037431 */ /* 0x000fc800000001ff */
[----:B------:R-:W-:Y:S05]  /*bb30*/  RET.REL.NODEC R2 `(_ZN7cutlass13device_kernelINS_4gemm6kernel13GemmUniversalIN4cute5tupleIJiiiiEEENS1_10collective13CollectiveMmaINS1_35MainloopSm100TmaUmmaWarpSpecializedILi3ELi2ELi4ENS5_IJNS4_1CILi1EEESB_SB_EEEEENS5_IJNSA_ILi128EEESE_NSA_ILi32EEEEEENS_10tfloat32_tENS5_IJlSB_lEEESH_SI_NS4_8TiledMMAINS4_8MMA_AtomIJNS4_17SM100_MMA_TF32_SSISH_SH_fLi128ELi128ELNS4_4UMMA5MajorE0ELSN_0ELNSM_7ScaleInE0ELSO_0EEEEEENS4_6LayoutISC_NS5_IJNSA_ILi0EEESS_SS_EEEEENS5_IJNS4_10UnderscoreESV_SV_EEEEENS4_13SM90_TMA_LOADENS4_14ComposedLayoutINS4_7SwizzleILi3ELi4ELi3EEENS4_18smem_ptr_flag_bitsILi32EEENSR_INS5_IJNSA_ILi8EEESF_EEENS5_IJSF_SB_EEEEEEEvNS4_8identityESY_S18_vS19_EENS_8epilogue10collective18CollectiveEpilogueINS1B_23Sm100TmaWarpSpecializedILi4ELi2ELi16ELb1ELb0EEEJSG_NS5_IJNSR_ISE_SB_EENSR_INSA_ILi16EEESB_EEEEESH_SI_SH_SI_NS1B_6fusion15FusionCallbacksIS1F_NS1K_17LinearCombinationISH_fSH_fLNS_15FloatRoundStyleE2EEESG_S1J_JEEENS4_5SM1004TMEM4LOAD26SM100_TMEM_LOAD_32dp32b16xESY_NSZ_INS10_ILi2ELi4ELi3EEES13_NSR_INS5_IJS14_S1H_EEENS5_IJS1H_SB_EEEEEEENS4_39AutoVectorizingCopyWithAssumedAlignmentILi128EEENS4_14SM90_TMA_STOREES1Y_S20_S20_EEEvvEEEEvNT_6ParamsE) ;  /* 0xffffff4402307950 */ /* 0x000fea0003c3ffff */
.L_x_216:
[----:B------:R-:W-:-:S00]  /*bb40*/  BRA `(.L_x_216) ;  /* 0xfffffffc00fc7947 */ /* 0x000fc0000383ffff */
[----:B------:R-:W-:-:S00]  /*bb50*/  NOP ;  /* 0x0000000000007918 */ /* 0x000fc00000000000 */
        /* <DEDUP_REMOVED lines=10> */
.L_x_217:


//--------------------- .nv.global.init           --------------------------
	.section	.nv.global.init,"aw",@progbits
.nv.global.init:
	.type		$str$27,@object
	.size		$str$27,($str$28 - $str$27)
$str$27:
        /*0000*/ 	.byte	0x28, 0x61, 0x64, 0x64, 0x72, 0x65, 0x73, 0x73, 0x20, 0x26, 0x20, 0x6d, 0x61, 0x73, 0x6b, 0x29
        /*0010*/ 	.byte	0x20, 0x3d, 0x3d, 0x20, 0x30, 0x00
	.type		$str$28,@object
	.size		$str$28,($str$26 - $str$28)
$str$28:
        /*0016*/ 	.byte	0x2f, 0x74, 0x6d, 0x70, 0x2f, 0x63, 0x75, 0x74, 0x6c, 0x61, 0x73, 0x73, 0x5f, 0x73, 0x77, 0x65
        /*0026*/ 	.byte	0x65, 0x70, 0x5f, 0x73, 0x72, 0x63, 0x2f, 0x69, 0x6e, 0x63, 0x6c, 0x75, 0x64, 0x65, 0x2f, 0x63
        /*0036*/ 	.byte	0x75, 0x74, 0x65, 0x2f, 0x70, 0x6f, 0x69, 0x6e, 0x74, 0x65, 0x72, 0x5f, 0x66, 0x6c, 0x61, 0x67
        /*0046*/ 	.byte	0x67, 0x65, 0x64, 0x2e, 0x68, 0x70, 0x70, 0x00
	.type		$str$26,@object
	.size		$str$26,($str$25 - $str$26)
$str$26:
        /*004e*/ 	.byte	0x2f, 0x74, 0x6d, 0x70, 0x2f, 0x63, 0x75, 0x74, 0x6c, 0x61, 0x73, 0x73, 0x5f, 0x73, 0x77, 0x65
        /*005e*/ 	.byte	0x65, 0x70, 0x5f, 0x73, 0x72, 0x63, 0x2f, 0x69, 0x6e, 0x63, 0x6c, 0x75, 0x64, 0x65, 0x2f, 0x63
        /*006e*/ 	.byte	0x75, 0x74, 0x65, 0x2f, 0x61, 0x74, 0x6f, 0x6d, 0x2f, 0x63, 0x6f, 0x70, 0x79, 0x5f, 0x74, 0x72
        /*007e*/ 	.byte	0x61, 0x69, 0x74, 0x73, 0x5f, 0x73, 0x6d, 0x31, 0x30, 0x30, 0x2e, 0x68, 0x70, 0x70, 0x00
	.type		$str$25,@object
	.size		$str$25,(__unnamed_1 - $str$25)
$str$25:
        /*008d*/ 	.byte	0x28, 0x28, 0x75, 0x69, 0x6e, 0x74, 0x33, 0x32, 0x5f, 0x74, 0x28, 0x74, 0x68, 0x72, 0x65, 0x61
        /*009d*/ 	.byte	0x64, 0x49, 0x64, 0x78, 0x2e, 0x78, 0x29, 0x20, 0x2f, 0x20, 0x33, 0x32, 0x29, 0x20, 0x25, 0x20
        /*00ad*/ 	.byte	0x34, 0x29, 0x20, 0x3d, 0x3d, 0x20, 0x28, 0x28, 0x28, 0x74, 0x6d, 0x65, 0x6d, 0x5f, 0x61, 0x64
        /*00bd*/ 	.byte	0x64, 0x72, 0x20, 0x3e, 0x3e, 0x20, 0x31, 0x36, 0x29, 0x20, 0x2f, 0x20, 0x33, 0x32, 0x29, 0x20
        /*00cd*/ 	.byte	0x25, 0x20, 0x34, 0x29, 0x00
	.type		__unnamed_1,@object
	.size		__unnamed_1,(__unnamed_2 - __unnamed_1)
__unnamed_1:
        /*00d2*/ 	.byte	0x61, 0x75, 0x74, 0x6f, 0x20, 0x63, 0x75, 0x74, 0x65, 0x3a, 0x3a, 0x61, 0x73, 0x5f, 0x70, 0x6f
        /* <DEDUP_REMOVED lines=24> */
        /*0262*/ 	.byte	0x32, 0x30, 0x34, 0x38, 0x3e, 0x3e, 0x3e, 0x3e, 0x5d, 0x00
	.type		__unnamed_2,@object
	.size		__unnamed_2,(.L_2 - __unnamed_2)
__unnamed_2:
        /* <DEDUP_REMOVED lines=42> */
        /*050c*/ 	.byte	0x3e, 0x5d, 0x00
.L_2:


//--------------------- .nv.shared._ZN7cutlass13device_kernelINS_4gemm6kernel13GemmUniversalIN4cute5tupleIJiiiiEEENS1_10collective13CollectiveMmaINS1_35MainloopSm100TmaUmmaWarpSpecializedILi3ELi2ELi4ENS5_IJNS4_1CILi1EEESB_SB_EEEEENS5_IJNSA_ILi128EEESE_NSA_ILi32EEEEEENS_10tfloat32_tENS5_IJlSB_lEEESH_SI_NS4_8TiledMMAINS4_8MMA_AtomIJNS4_17SM100_MMA_TF32_SSISH_SH_fLi128ELi128ELNS4_4UMMA5MajorE0ELSN_0ELNSM_7ScaleInE0ELSO_0EEEEEENS4_6LayoutISC_NS5_IJNSA_ILi0EEESS_SS_EEEEENS5_IJNS4_10UnderscoreESV_SV_EEEEENS4_13SM90_TMA_LOADENS4_14ComposedLayoutINS4_7SwizzleILi3ELi4ELi3EEENS4_18smem_ptr_flag_bitsILi32EEENSR_INS5_IJNSA_ILi8EEESF_EEENS5_IJSF_SB_EEEEEEEvNS4_8identityESY_S18_vS19_EENS_8epilogue10collective18CollectiveEpilogueINS1B_23Sm100TmaWarpSpecializedILi4ELi2ELi16ELb1ELb0EEEJSG_NS5_IJNSR_ISE_SB_EENSR_INSA_ILi16EEESB_EEEEESH_SI_SH_SI_NS1B_6fusion15FusionCallbacksIS1F_NS1K_17LinearCombinationISH_fSH_fLNS_15FloatRoundStyleE2EEESG_S1J_JEEENS4_5SM1004TMEM4LOAD26SM100_TMEM_LOAD_32dp32b16xESY_NSZ_INS10_ILi2ELi4ELi3EEES13_NSR_INS5_IJS14_S1H_EEENS5_IJS1H_SB_EEEEEEENS4_39AutoVectorizingCopyWithAssumedAlignmentILi128EEENS4_14SM90_TMA_STOREES1Y_S20_S20_EEEvvEEEEvNT_6ParamsE --------------------------
	.section	.nv.shared._ZN7cutlass13device_kernelINS_4gemm6kernel13GemmUniversalIN4cute5tupleIJiiiiEEENS1_10collective13CollectiveMmaINS1_35MainloopSm100TmaUmmaWarpSpecializedILi3ELi2ELi4ENS5_IJNS4_1CILi1EEESB_SB_EEEEENS5_IJNSA_ILi128EEESE_NSA_ILi32EEEEEENS_10tfloat32_tENS5_IJlSB_lEEESH_SI_NS4_8TiledMMAINS4_8MMA_AtomIJNS4_17SM100_MMA_TF32_SSISH_SH_fLi128ELi128ELNS4_4UMMA5MajorE0ELSN_0ELNSM_7ScaleInE0ELSO_0EEEEEENS4_6LayoutISC_NS5_IJNSA_ILi0EEESS_SS_EEEEENS5_IJNS4_10UnderscoreESV_SV_EEEEENS4_13SM90_TMA_LOADENS4_14ComposedLayoutINS4_7SwizzleILi3ELi4ELi3EEENS4_18smem_ptr_flag_bitsILi32EEENSR_INS5_IJNSA_ILi8EEESF_EEENS5_IJSF_SB_EEEEEEEvNS4_8identityESY_S18_vS19_EENS_8epilogue10collective18CollectiveEpilogueINS1B_23Sm100TmaWarpSpecializedILi4ELi2ELi16ELb1ELb0EEEJSG_NS5_IJNSR_ISE_SB_EENSR_INSA_ILi16EEESB_EEEEESH_SI_SH_SI_NS1B_6fusion15FusionCallbacksIS1F_NS1K_17LinearCombinationISH_fSH_fLNS_15FloatRoundStyleE2EEESG_S1J_JEEENS4_5SM1004TMEM4LOAD26SM100_TMEM_LOAD_32dp32b16xESY_NSZ_INS10_ILi2ELi4ELi3EEES13_NSR_INS5_IJS14_S1H_EEENS5_IJS1H_SB_EEEEEEENS4_39AutoVectorizingCopyWithAssumedAlignmentILi128EEENS4_14SM90_TMA_STOREES1Y_S20_S20_EEEvvEEEEvNT_6ParamsE,"aw",@nobits
	.sectionflags	@""
	.align	16
	.zero		1024


//--------------------- .nv.shared.reserved.0     --------------------------
	.section	.nv.shared.reserved.0,"aw",@nobits
	.weak		__nv_reservedSMEM_offset_0_alias
	.size		__nv_reservedSMEM_offset_0_alias, 0, 64
	.other		__nv_reservedSMEM_offset_0_alias,@"STO_CUDA_RESERVED_SHARED STV_DEFAULT"
__nv_reservedSMEM_offset_0_alias:
	.zero		0
.nv.shared.reserved.0:
	.zero		64
	.weak		__nv_reservedSMEM_tcgen05_partition
	.type		__nv_reservedSMEM_tcgen05_partition,@object
	.size		__nv_reservedSMEM_tcgen05_partition,(.L_0 - __nv_reservedSMEM_tcgen05_partition)
__nv_reservedSMEM_tcgen05_partition:
	.zero		32
.L_0:


//--------------------- .nv.global                --------------------------
	.section	.nv.global,"aw",@nobits
.nv.global:
	.type		_ZN40_INTERNAL_a81ce9f9_4_k_cu_90fffd1e_224704cute1_E,@object
	.size		_ZN40_INTERNAL_a81ce9f9_4_k_cu_90fffd1e_224704cute1_E,(_ZN40_INTERNAL_a81ce9f9_4_k_cu_90fffd1e_224704cuda3std3__45__cpo6cbeginE - _ZN40_INTERNAL_a81ce9f9_4_k_cu_90fffd1e_224704cute1_E)
_ZN40_INTERNAL_a81ce9f9_4_k_cu_90fffd1e_224704cute1_E:
	.zero		1
	.type		_ZN40_INTERNAL_a81ce9f9_4_k_cu_90fffd1e_224704cuda3std3__45__cpo6cbeginE,@object
	.size		_ZN40_INTERNAL_a81ce9f9_4_k_cu_90fffd1e_224704cuda3std3__45__cpo6cbeginE,(_ZN40_INTERNAL_a81ce9f9_4_k_cu_90fffd1e_224704cuda3std3__48in_placeE - _ZN40_INTERNAL_a81ce9f9_4_k_cu_90fffd1e_224704cuda3std3__45__cpo6cbeginE)
_ZN40_INTERNAL_a81ce9f9_4_k_cu_90fffd1e_224704cuda3std3__45__cpo6cbeginE:
	.zero		1
	.type		_ZN40_INTERNAL_a81ce9f9_4_k_cu_90fffd1e_224704cuda3std3__48in_placeE,@object
	.size		_ZN40_INTERNAL_a81ce9f9_4_k_cu_90fffd1e_224704cuda3std3__48in_placeE,(_ZN40_INTERNAL_a81ce9f9_4_k_cu_90fffd1e_224704cuda3std6ranges3__45__cpo9iter_moveE - _ZN40_INTERNAL_a81ce9f9_4_k_cu_90fffd1e_224704cuda3std3__48in_placeE)
_ZN40_INTERNAL_a81ce9f9_4_k_cu_90fffd1e_224704cuda3std3__48in_placeE:
	.zero		1
	.type		_ZN40_INTERNAL_a81ce9f9_4_k_cu_90fffd1e_224704cuda3std6ranges3__45__cpo9iter_moveE,@object
	.size		_ZN40_INTERNAL_a81ce9f9_4_k_cu_90fffd1e_224704cuda3std6ranges3__45__cpo9iter_moveE,(_ZN40_INTERNAL_a81ce9f9_4_k_cu_90fffd1e_224704cuda3std3__45__cpo5beginE - _ZN40_INTERNAL_a81ce9f9_4_k_cu_90fffd1e_224704cuda3std6ranges3__45__cpo9iter_moveE)
_ZN40_INTERNAL_a81ce9f9_4_k_cu_90fffd1e_224704cuda3std6ranges3__45__cpo9iter_moveE:
	.zero		1
	.type		_ZN40_INTERNAL_a81ce9f9_4_k_cu_90fffd1e_224704cuda3std3__45__cpo5beginE,@object
	.size		_ZN40_INTERNAL_a81ce9f9_4_k_cu_90fffd1e_224704cuda3std3__45__cpo5beginE,(_ZN40_INTERNAL_a81ce9f9_4_k_cu_90fffd1e_224704cuda3std3__442_GLOBAL__N__a81ce9f9_4_k_cu_90fffd1e_224706ignoreE - _ZN40_INTERNAL_a81ce9f9_4_k_cu_90fffd1e_224704cuda3std3__45__cpo5beginE)
_ZN40_INTERNAL_a81ce9f9_4_k_cu_90fffd1e_224704cuda3std3__45__cpo5beginE:
	.zero		1
	.type		_ZN40_INTERNAL_a81ce9f9_4_k_cu_90fffd1e_224704cuda3std3__442_GLOBAL__N__a81ce9f9_4_k_cu_90fffd1e_224706ignoreE,@object
	.size		_ZN40_INTERNAL_a81ce9f9_4_k_cu_90fffd1e_224704cuda3std3__442_GLOBAL__N__a81ce9f9_4_k_cu_90fffd1e_224706ignoreE,(_ZN40_INTERNAL_a81ce9f9_4_k_cu_90fffd1e_224704cute7productE - _ZN40_INTERNAL_a81ce9f9_4_k_cu_90fffd1e_224704cuda3std3__442_GLOBAL__N__a81ce9f9_4_k_cu_90fffd1e_224706ignoreE)
_ZN40_INTERNAL_a81ce9f9_4_k_cu_90fffd1e_224704cuda3std3__442_GLOBAL__N__a81ce9f9_4_k_cu_90fffd1e_224706ignoreE:
	.zero		1
	.type		_ZN40_INTERNAL_a81ce9f9_4_k_cu_90fffd1e_224704cute7productE,@object
	.size		_ZN40_INTERNAL_a81ce9f9_4_k_cu_90fffd1e_224704cute7productE,(_ZN40_INTERNAL_a81ce9f9_4_k_cu_90fffd1e_224704cuda3std3__45__cpo3endE - _ZN40_INTERNAL_a81ce9f9_4_k_cu_90fffd1e_224704cute7productE)
_ZN40_INTERNAL_a81ce9f9_4_k_cu_90fffd1e_224704cute7productE:
	.zero		1
	.type		_ZN40_INTERNAL_a81ce9f9_4_k_cu_90fffd1e_224704cuda3std3__45__cpo3endE,@object
	.size		_ZN40_INTERNAL_a81ce9f9_4_k_cu_90fffd1e_224704cuda3std3__45__cpo3endE,(_ZN40_INTERNAL_a81ce9f9_4_k_cu_90fffd1e_224704cuda3std3__419piecewise_constructE - _ZN40_INTERNAL_a81ce9f9_4_k_cu_90fffd1e_224704cuda3std3__45__cpo3endE)
_ZN40_INTERNAL_a81ce9f9_4_k_cu_90fffd1e_224704cuda3std3__45__cpo3endE:
	.zero		1
	.type		_ZN40_INTERNAL_a81ce9f9_4_k_cu_90fffd1e_224704cuda3std3__419piecewise_constructE,@object
	.size		_ZN40_INTERNAL_a81ce9f9_4_k_cu_90fffd1e_224704cuda3std3__419piecewise_constructE,(_ZN40_INTERNAL_a81ce9f9_4_k_cu_90fffd1e_224704cuda3std3__45__cpo4cendE - _ZN40_INTERNAL_a81ce9f9_4_k_cu_90fffd1e_224704cuda3std3__419piecewise_constructE)
_ZN40_INTERNAL_a81ce9f9_4_k_cu_90fffd1e_224704cuda3std3__419piecewise_constructE:
	.zero		1
	.type		_ZN40_INTERNAL_a81ce9f9_4_k_cu_90fffd1e_224704cuda3std3__45__cpo4cendE,@object
	.size		_ZN40_INTERNAL_a81ce9f9_4_k_cu_90fffd1e_224704cuda3std3__45__cpo4cendE,(_ZN40_INTERNAL_a81ce9f9_4_k_cu_90fffd1e_224704cuda3std6ranges3__45__cpo4swapE - _ZN40_INTERNAL_a81ce9f9_4_k_cu_90fffd1e_224704cuda3std3__45__cpo4cendE)
_ZN40_INTERNAL_a81ce9f9_4_k_cu_90fffd1e_224704cuda3std3__45__cpo4cendE:
	.zero		1
	.type		_ZN40_INTERNAL_a81ce9f9_4_k_cu_90fffd1e_224704cuda3std6ranges3__45__cpo4swapE,@object
	.size		_ZN40_INTERNAL_a81ce9f9_4_k_cu_90fffd1e_224704cuda3std6ranges3__45__cpo4swapE,(.L_10 - _ZN40_INTERNAL_a81ce9f9_4_k_cu_90fffd1e_224704cuda3std6ranges3__45__cpo4swapE)
_ZN40_INTERNAL_a81ce9f9_4_k_cu_90fffd1e_224704cuda3std6ranges3__45__cpo4swapE:
	.zero		1
.L_10:


//--------------------- .nv.constant0._ZN7cutlass13device_kernelINS_4gemm6kernel13GemmUniversalIN4cute5tupleIJiiiiEEENS1_10collective13CollectiveMmaINS1_35MainloopSm100TmaUmmaWarpSpecializedILi3ELi2ELi4ENS5_IJNS4_1CILi1EEESB_SB_EEEEENS5_IJNSA_ILi128EEESE_NSA_ILi32EEEEEENS_10tfloat32_tENS5_IJlSB_lEEESH_SI_NS4_8TiledMMAINS4_8MMA_AtomIJNS4_17SM100_MMA_TF32_SSISH_SH_fLi128ELi128ELNS4_4UMMA5MajorE0ELSN_0ELNSM_7ScaleInE0ELSO_0EEEEEENS4_6LayoutISC_NS5_IJNSA_ILi0EEESS_SS_EEEEENS5_IJNS4_10UnderscoreESV_SV_EEEEENS4_13SM90_TMA_LOADENS4_14ComposedLayoutINS4_7SwizzleILi3ELi4ELi3EEENS4_18smem_ptr_flag_bitsILi32EEENSR_INS5_IJNSA_ILi8EEESF_EEENS5_IJSF_SB_EEEEEEEvNS4_8identityESY_S18_vS19_EENS_8epilogue10collective18CollectiveEpilogueINS1B_23Sm100TmaWarpSpecializedILi4ELi2ELi16ELb1ELb0EEEJSG_NS5_IJNSR_ISE_SB_EENSR_INSA_ILi16EEESB_EEEEESH_SI_SH_SI_NS1B_6fusion15FusionCallbacksIS1F_NS1K_17LinearCombinationISH_fSH_fLNS_15FloatRoundStyleE2EEESG_S1J_JEEENS4_5SM1004TMEM4LOAD26SM100_TMEM_LOAD_32dp32b16xESY_NSZ_INS10_ILi2ELi4ELi3EEES13_NSR_INS5_IJS14_S1H_EEENS5_IJS1H_SB_EEEEEEENS4_39AutoVectorizingCopyWithAssumedAlignmentILi128EEENS4_14SM90_TMA_STOREES1Y_S20_S20_EEEvvEEEEvNT_6ParamsE --------------------------
	.section	.nv.constant0._ZN7cutlass13device_kernelINS_4gemm6kernel13GemmUniversalIN4cute5tupleIJiiiiEEENS1_10collective13CollectiveMmaINS1_35MainloopSm100TmaUmmaWarpSpecializedILi3ELi2ELi4ENS5_IJNS4_1CILi1EEESB_SB_EEEEENS5_IJNSA_ILi128EEESE_NSA_ILi32EEEEEENS_10tfloat32_tENS5_IJlSB_lEEESH_SI_NS4_8TiledMMAINS4_8MMA_AtomIJNS4_17SM100_MMA_TF32_SSISH_SH_fLi128ELi128ELNS4_4UMMA5MajorE0ELSN_0ELNSM_7ScaleInE0ELSO_0EEEEEENS4_6LayoutISC_NS5_IJNSA_ILi0EEESS_SS_EEEEENS5_IJNS4_10UnderscoreESV_SV_EEEEENS4_13SM90_TMA_LOADENS4_14ComposedLayoutINS4_7SwizzleILi3ELi4ELi3EEENS4_18smem_ptr_flag_bitsILi32EEENSR_INS5_IJNSA_ILi8EEESF_EEENS5_IJSF_SB_EEEEEEEvNS4_8identityESY_S18_vS19_EENS_8epilogue10collective18CollectiveEpilogueINS1B_23Sm100TmaWarpSpecializedILi4ELi2ELi16ELb1ELb0EEEJSG_NS5_IJNSR_ISE_SB_EENSR_INSA_ILi16EEESB_EEEEESH_SI_SH_SI_NS1B_6fusion15FusionCallbacksIS1F_NS1K_17LinearCombinationISH_fSH_fLNS_15FloatRoundStyleE2EEESG_S1J_JEEENS4_5SM1004TMEM4LOAD26SM100_TMEM_LOAD_32dp32b16xESY_NSZ_INS10_ILi2ELi4ELi3EEES13_NSR_INS5_IJS14_S1H_EEENS5_IJS1H_SB_EEEEEEENS4_39AutoVectorizingCopyWithAssumedAlignmentILi128EEENS4_14SM90_TMA_STOREES1Y_S20_S20_EEEvvEEEEvNT_6ParamsE,"a",@progbits
	.sectionflags	@""
	.align	4
.nv.constant0._ZN7cutlass13device_kernelINS_4gemm6kernel13GemmUniversalIN4cute5tupleIJiiiiEEENS1_10collective13CollectiveMmaINS1_35MainloopSm100TmaUmmaWarpSpecializedILi3ELi2ELi4ENS5_IJNS4_1CILi1EEESB_SB_EEEEENS5_IJNSA_ILi128EEESE_NSA_ILi32EEEEEENS_10tfloat32_tENS5_IJlSB_lEEESH_SI_NS4_8TiledMMAINS4_8MMA_AtomIJNS4_17SM100_MMA_TF32_SSISH_SH_fLi128ELi128ELNS4_4UMMA5MajorE0ELSN_0ELNSM_7ScaleInE0ELSO_0EEEEEENS4_6LayoutISC_NS5_IJNSA_ILi0EEESS_SS_EEEEENS5_IJNS4_10UnderscoreESV_SV_EEEEENS4_13SM90_TMA_LOADENS4_14ComposedLayoutINS4_7SwizzleILi3ELi4ELi3EEENS4_18smem_ptr_flag_bitsILi32EEENSR_INS5_IJNSA_ILi8EEESF_EEENS5_IJSF_SB_EEEEEEEvNS4_8identityESY_S18_vS19_EENS_8epilogue10collective18CollectiveEpilogueINS1B_23Sm100TmaWarpSpecializedILi4ELi2ELi16ELb1ELb0EEEJSG_NS5_IJNSR_ISE_SB_EENSR_INSA_ILi16EEESB_EEEEESH_SI_SH_SI_NS1B_6fusion15FusionCallbacksIS1F_NS1K_17LinearCombinationISH_fSH_fLNS_15FloatRoundStyleE2EEESG_S1J_JEEENS4_5SM1004TMEM4LOAD26SM100_TMEM_LOAD_32dp32b16xESY_NSZ_INS10_ILi2ELi4ELi3EEES13_NSR_INS5_IJS14_S1H_EEENS5_IJS1H_SB_EEEEEEENS4_39AutoVectorizingCopyWithAssumedAlignmentILi128EEENS4_14SM90_TMA_STOREES1Y_S20_S20_EEEvvEEEEvNT_6ParamsE:
	.zero		2944


//--------------------- SYMBOLS --------------------------

	.type		.nv.reservedSmem.offset0,@object
	.size		.nv.reservedSmem.offset0,0x4
	.type		.nv.reservedSmem.cap,@object
	.size		.nv.reservedSmem.cap,0x4
	.type		__assertfail,@function
